//
// Generated by NVIDIA NVVM Compiler
//
// Compiler Build ID: CL-36424714
// Cuda compilation tools, release 13.0, V13.0.88
// Based on NVVM 20.0.0
//

.version 9.0
.target sm_100
.address_size 64

	// .globl	_Z6getsumPiS_i
.global .align 1 .b8 _ZN34_INTERNAL_0ab19324_4_k_cu_bae410fe4cuda3std3__45__cpo5beginE[1];
.global .align 1 .b8 _ZN34_INTERNAL_0ab19324_4_k_cu_bae410fe4cuda3std3__45__cpo3endE[1];
.global .align 1 .b8 _ZN34_INTERNAL_0ab19324_4_k_cu_bae410fe4cuda3std3__45__cpo6cbeginE[1];
.global .align 1 .b8 _ZN34_INTERNAL_0ab19324_4_k_cu_bae410fe4cuda3std3__45__cpo4cendE[1];
.global .align 1 .b8 _ZN34_INTERNAL_0ab19324_4_k_cu_bae410fe4cuda3std3__45__cpo6rbeginE[1];
.global .align 1 .b8 _ZN34_INTERNAL_0ab19324_4_k_cu_bae410fe4cuda3std3__45__cpo4rendE[1];
.global .align 1 .b8 _ZN34_INTERNAL_0ab19324_4_k_cu_bae410fe4cuda3std3__45__cpo7crbeginE[1];
.global .align 1 .b8 _ZN34_INTERNAL_0ab19324_4_k_cu_bae410fe4cuda3std3__45__cpo5crendE[1];
.global .align 1 .b8 _ZN34_INTERNAL_0ab19324_4_k_cu_bae410fe4cuda3std3__436_GLOBAL__N__0ab19324_4_k_cu_bae410fe6ignoreE[1];
.global .align 1 .b8 _ZN34_INTERNAL_0ab19324_4_k_cu_bae410fe4cuda3std3__419piecewise_constructE[1];
.global .align 1 .b8 _ZN34_INTERNAL_0ab19324_4_k_cu_bae410fe4cuda3std3__48in_placeE[1];
.global .align 1 .b8 _ZN34_INTERNAL_0ab19324_4_k_cu_bae410fe4cuda3std3__420unreachable_sentinelE[1];
.global .align 1 .b8 _ZN34_INTERNAL_0ab19324_4_k_cu_bae410fe4cuda3std3__47nulloptE[1];
.global .align 1 .b8 _ZN34_INTERNAL_0ab19324_4_k_cu_bae410fe4cuda3std3__48unexpectE[1];
.global .align 1 .b8 _ZN34_INTERNAL_0ab19324_4_k_cu_bae410fe4cuda3std6ranges3__45__cpo4swapE[1];
.global .align 1 .b8 _ZN34_INTERNAL_0ab19324_4_k_cu_bae410fe4cuda3std6ranges3__45__cpo9iter_moveE[1];
.global .align 1 .b8 _ZN34_INTERNAL_0ab19324_4_k_cu_bae410fe4cuda3std6ranges3__45__cpo5beginE[1];
.global .align 1 .b8 _ZN34_INTERNAL_0ab19324_4_k_cu_bae410fe4cuda3std6ranges3__45__cpo3endE[1];
.global .align 1 .b8 _ZN34_INTERNAL_0ab19324_4_k_cu_bae410fe4cuda3std6ranges3__45__cpo6cbeginE[1];
.global .align 1 .b8 _ZN34_INTERNAL_0ab19324_4_k_cu_bae410fe4cuda3std6ranges3__45__cpo4cendE[1];
.global .align 1 .b8 _ZN34_INTERNAL_0ab19324_4_k_cu_bae410fe4cuda3std6ranges3__45__cpo7advanceE[1];
.global .align 1 .b8 _ZN34_INTERNAL_0ab19324_4_k_cu_bae410fe4cuda3std6ranges3__45__cpo9iter_swapE[1];
.global .align 1 .b8 _ZN34_INTERNAL_0ab19324_4_k_cu_bae410fe4cuda3std6ranges3__45__cpo4nextE[1];
.global .align 1 .b8 _ZN34_INTERNAL_0ab19324_4_k_cu_bae410fe4cuda3std6ranges3__45__cpo4prevE[1];
.global .align 1 .b8 _ZN34_INTERNAL_0ab19324_4_k_cu_bae410fe4cuda3std6ranges3__45__cpo4dataE[1];
.global .align 1 .b8 _ZN34_INTERNAL_0ab19324_4_k_cu_bae410fe4cuda3std6ranges3__45__cpo5cdataE[1];
.global .align 1 .b8 _ZN34_INTERNAL_0ab19324_4_k_cu_bae410fe4cuda3std6ranges3__45__cpo4sizeE[1];
.global .align 1 .b8 _ZN34_INTERNAL_0ab19324_4_k_cu_bae410fe4cuda3std6ranges3__45__cpo5ssizeE[1];
.global .align 1 .b8 _ZN34_INTERNAL_0ab19324_4_k_cu_bae410fe4cuda3std6ranges3__45__cpo8distanceE[1];
.global .align 1 .b8 _ZN34_INTERNAL_0ab19324_4_k_cu_bae410fe6thrust24THRUST_300001_SM_1000_NS8cuda_cub3parE[1];
.global .align 1 .b8 _ZN34_INTERNAL_0ab19324_4_k_cu_bae410fe6thrust24THRUST_300001_SM_1000_NS8cuda_cub10par_nosyncE[1];
.global .align 1 .b8 _ZN34_INTERNAL_0ab19324_4_k_cu_bae410fe6thrust24THRUST_300001_SM_1000_NS6system6detail10sequential3seqE[1];
.global .align 1 .b8 _ZN34_INTERNAL_0ab19324_4_k_cu_bae410fe6thrust24THRUST_300001_SM_1000_NS12placeholders2_1E[1];
.global .align 1 .b8 _ZN34_INTERNAL_0ab19324_4_k_cu_bae410fe6thrust24THRUST_300001_SM_1000_NS12placeholders2_2E[1];
.global .align 1 .b8 _ZN34_INTERNAL_0ab19324_4_k_cu_bae410fe6thrust24THRUST_300001_SM_1000_NS12placeholders2_3E[1];
.global .align 1 .b8 _ZN34_INTERNAL_0ab19324_4_k_cu_bae410fe6thrust24THRUST_300001_SM_1000_NS12placeholders2_4E[1];
.global .align 1 .b8 _ZN34_INTERNAL_0ab19324_4_k_cu_bae410fe6thrust24THRUST_300001_SM_1000_NS12placeholders2_5E[1];
.global .align 1 .b8 _ZN34_INTERNAL_0ab19324_4_k_cu_bae410fe6thrust24THRUST_300001_SM_1000_NS12placeholders2_6E[1];
.global .align 1 .b8 _ZN34_INTERNAL_0ab19324_4_k_cu_bae410fe6thrust24THRUST_300001_SM_1000_NS12placeholders2_7E[1];
.global .align 1 .b8 _ZN34_INTERNAL_0ab19324_4_k_cu_bae410fe6thrust24THRUST_300001_SM_1000_NS12placeholders2_8E[1];
.global .align 1 .b8 _ZN34_INTERNAL_0ab19324_4_k_cu_bae410fe6thrust24THRUST_300001_SM_1000_NS12placeholders2_9E[1];
.global .align 1 .b8 _ZN34_INTERNAL_0ab19324_4_k_cu_bae410fe6thrust24THRUST_300001_SM_1000_NS12placeholders3_10E[1];
.global .align 1 .b8 _ZN34_INTERNAL_0ab19324_4_k_cu_bae410fe6thrust24THRUST_300001_SM_1000_NS3seqE[1];

.visible .entry _Z6getsumPiS_i(
	.param .u64 .ptr .align 1 _Z6getsumPiS_i_param_0,
	.param .u64 .ptr .align 1 _Z6getsumPiS_i_param_1,
	.param .u32 _Z6getsumPiS_i_param_2
)
{
	.reg .pred 	%p<4>;
	.reg .b32 	%r<14>;
	.reg .b64 	%rd<11>;

	ld.param.u64 	%rd4, [_Z6getsumPiS_i_param_0];
	ld.param.u64 	%rd3, [_Z6getsumPiS_i_param_1];
	ld.param.u32 	%r4, [_Z6getsumPiS_i_param_2];
	cvta.to.global.u64 	%rd1, %rd4;
	mov.u32 	%r5, %ctaid.x;
	mov.u32 	%r6, %ntid.x;
	mov.u32 	%r7, %tid.x;
	mad.lo.s32 	%r1, %r5, %r6, %r7;
	mul.lo.s32 	%r8, %r4, %r4;
	setp.ge.s32 	%p1, %r1, %r8;
	@%p1 bra 	$L__BB0_4;
	div.s32 	%r2, %r1, %r4;
	mul.lo.s32 	%r9, %r2, %r4;
	sub.s32 	%r3, %r1, %r9;
	setp.gt.s32 	%p2, %r2, %r3;
	@%p2 bra 	$L__BB0_4;
	mul.wide.s32 	%rd5, %r2, 4;
	add.s64 	%rd6, %rd1, %rd5;
	cvta.to.global.u64 	%rd7, %rd3;
	mul.wide.s32 	%rd8, %r1, 4;
	add.s64 	%rd2, %rd7, %rd8;
	ld.global.u32 	%r10, [%rd2];
	atom.global.add.u32 	%r11, [%rd6], %r10;
	setp.eq.s32 	%p3, %r2, %r3;
	@%p3 bra 	$L__BB0_4;
	mul.wide.s32 	%rd9, %r3, 4;
	add.s64 	%rd10, %rd1, %rd9;
	ld.global.u32 	%r12, [%rd2];
	atom.global.add.u32 	%r13, [%rd10], %r12;
$L__BB0_4:
	ret;

}
	// .globl	_Z9create_njPiS_S_i
.visible .entry _Z9create_njPiS_S_i(
	.param .u64 .ptr .align 1 _Z9create_njPiS_S_i_param_0,
	.param .u64 .ptr .align 1 _Z9create_njPiS_S_i_param_1,
	.param .u64 .ptr .align 1 _Z9create_njPiS_S_i_param_2,
	.param .u32 _Z9create_njPiS_S_i_param_3
)
{
	.reg .pred 	%p<3>;
	.reg .b32 	%r<18>;
	.reg .b64 	%rd<16>;

	ld.param.u64 	%rd3, [_Z9create_njPiS_S_i_param_0];
	ld.param.u64 	%rd4, [_Z9create_njPiS_S_i_param_1];
	ld.param.u64 	%rd5, [_Z9create_njPiS_S_i_param_2];
	ld.param.u32 	%r4, [_Z9create_njPiS_S_i_param_3];
	cvta.to.global.u64 	%rd1, %rd5;
	mov.u32 	%r5, %tid.x;
	mov.u32 	%r6, %ntid.x;
	mov.u32 	%r7, %ctaid.x;
	mad.lo.s32 	%r1, %r6, %r7, %r5;
	mul.lo.s32 	%r8, %r4, %r4;
	setp.ge.s32 	%p1, %r1, %r8;
	@%p1 bra 	$L__BB1_4;
	cvta.to.global.u64 	%rd2, %rd3;
	div.s32 	%r2, %r1, %r4;
	mul.lo.s32 	%r9, %r2, %r4;
	sub.s32 	%r3, %r1, %r9;
	setp.ne.s32 	%p2, %r2, %r3;
	@%p2 bra 	$L__BB1_3;
	mul.wide.s32 	%rd14, %r1, 4;
	add.s64 	%rd15, %rd1, %rd14;
	mov.b32 	%r17, 0;
	st.global.u32 	[%rd15], %r17;
	bra.uni 	$L__BB1_4;
$L__BB1_3:
	cvta.to.global.u64 	%rd6, %rd4;
	mul.wide.s32 	%rd7, %r1, 4;
	add.s64 	%rd8, %rd2, %rd7;
	ld.global.u32 	%r10, [%rd8];
	add.s32 	%r11, %r4, -2;
	mul.lo.s32 	%r12, %r10, %r11;
	mul.wide.s32 	%rd9, %r2, 4;
	add.s64 	%rd10, %rd6, %rd9;
	ld.global.u32 	%r13, [%rd10];
	mul.wide.s32 	%rd11, %r3, 4;
	add.s64 	%rd12, %rd6, %rd11;
	ld.global.u32 	%r14, [%rd12];
	add.s32 	%r15, %r13, %r14;
	sub.s32 	%r16, %r12, %r15;
	add.s64 	%rd13, %rd1, %rd7;
	st.global.u32 	[%rd13], %r16;
$L__BB1_4:
	ret;

}
	// .globl	_Z7findMinPiS_i
.visible .entry _Z7findMinPiS_i(
	.param .u64 .ptr .align 1 _Z7findMinPiS_i_param_0,
	.param .u64 .ptr .align 1 _Z7findMinPiS_i_param_1,
	.param .u32 _Z7findMinPiS_i_param_2
)
{
	.reg .pred 	%p<2>;
	.reg .b32 	%r<9>;
	.reg .b64 	%rd<7>;

	ld.param.u64 	%rd1, [_Z7findMinPiS_i_param_0];
	ld.param.u64 	%rd2, [_Z7findMinPiS_i_param_1];
	ld.param.u32 	%r2, [_Z7findMinPiS_i_param_2];
	mov.u32 	%r3, %ntid.x;
	mov.u32 	%r4, %ctaid.x;
	mov.u32 	%r5, %tid.x;
	mad.lo.s32 	%r1, %r3, %r4, %r5;
	mul.lo.s32 	%r6, %r2, %r2;
	setp.ge.s32 	%p1, %r1, %r6;
	@%p1 bra 	$L__BB2_2;
	cvta.to.global.u64 	%rd3, %rd1;
	cvta.to.global.u64 	%rd4, %rd2;
	mul.wide.s32 	%rd5, %r1, 4;
	add.s64 	%rd6, %rd3, %rd5;
	ld.global.u32 	%r7, [%rd6];
	atom.global.min.s32 	%r8, [%rd4], %r7;
$L__BB2_2:
	ret;

}
	// .globl	_Z9getMinidxPiS_ii
.visible .entry _Z9getMinidxPiS_ii(
	.param .u64 .ptr .align 1 _Z9getMinidxPiS_ii_param_0,
	.param .u64 .ptr .align 1 _Z9getMinidxPiS_ii_param_1,
	.param .u32 _Z9getMinidxPiS_ii_param_2,
	.param .u32 _Z9getMinidxPiS_ii_param_3
)
{
	.reg .pred 	%p<3>;
	.reg .b32 	%r<9>;
	.reg .b64 	%rd<7>;

	ld.param.u64 	%rd1, [_Z9getMinidxPiS_ii_param_0];
	ld.param.u64 	%rd2, [_Z9getMinidxPiS_ii_param_1];
	ld.param.u32 	%r2, [_Z9getMinidxPiS_ii_param_2];
	ld.param.u32 	%r3, [_Z9getMinidxPiS_ii_param_3];
	mov.u32 	%r4, %ntid.x;
	mov.u32 	%r5, %ctaid.x;
	mov.u32 	%r6, %tid.x;
	mad.lo.s32 	%r1, %r4, %r5, %r6;
	mul.lo.s32 	%r7, %r3, %r3;
	setp.ge.s32 	%p1, %r1, %r7;
	@%p1 bra 	$L__BB3_3;
	cvta.to.global.u64 	%rd3, %rd1;
	mul.wide.s32 	%rd4, %r1, 4;
	add.s64 	%rd5, %rd3, %rd4;
	ld.global.u32 	%r8, [%rd5];
	setp.ne.s32 	%p2, %r8, %r2;
	@%p2 bra 	$L__BB3_3;
	cvta.to.global.u64 	%rd6, %rd2;
	st.global.u32 	[%rd6], %r1;
$L__BB3_3:
	ret;

}
	// .globl	_Z7makeNewPiS_iii
.visible .entry _Z7makeNewPiS_iii(
	.param .u64 .ptr .align 1 _Z7makeNewPiS_iii_param_0,
	.param .u64 .ptr .align 1 _Z7makeNewPiS_iii_param_1,
	.param .u32 _Z7makeNewPiS_iii_param_2,
	.param .u32 _Z7makeNewPiS_iii_param_3,
	.param .u32 _Z7makeNewPiS_iii_param_4
)
{
	.reg .pred 	%p<13>;
	.reg .b32 	%r<23>;
	.reg .b64 	%rd<9>;

	ld.param.u64 	%rd1, [_Z7makeNewPiS_iii_param_0];
	ld.param.u64 	%rd2, [_Z7makeNewPiS_iii_param_1];
	ld.param.u32 	%r4, [_Z7makeNewPiS_iii_param_2];
	ld.param.u32 	%r5, [_Z7makeNewPiS_iii_param_3];
	ld.param.u32 	%r6, [_Z7makeNewPiS_iii_param_4];
	mov.u32 	%r7, %ntid.x;
	mov.u32 	%r8, %ctaid.x;
	mov.u32 	%r9, %tid.x;
	mad.lo.s32 	%r1, %r7, %r8, %r9;
	mul.lo.s32 	%r10, %r6, %r6;
	setp.ge.s32 	%p1, %r1, %r10;
	@%p1 bra 	$L__BB4_3;
	div.s32 	%r2, %r1, %r6;
	mul.lo.s32 	%r11, %r2, %r6;
	sub.s32 	%r3, %r1, %r11;
	setp.eq.s32 	%p2, %r2, %r4;
	setp.eq.s32 	%p3, %r2, %r5;
	or.pred  	%p4, %p2, %p3;
	setp.eq.s32 	%p5, %r3, %r4;
	or.pred  	%p6, %p4, %p5;
	setp.eq.s32 	%p7, %r3, %r5;
	or.pred  	%p8, %p7, %p6;
	@%p8 bra 	$L__BB4_3;
	max.s32 	%r12, %r4, %r5;
	min.s32 	%r13, %r4, %r5;
	setp.lt.s32 	%p9, %r2, %r13;
	setp.gt.s32 	%p10, %r2, %r12;
	selp.s32 	%r14, -1, 0, %p10;
	selp.b32 	%r15, 1, %r14, %p9;
	add.s32 	%r16, %r15, %r2;
	setp.lt.s32 	%p11, %r3, %r13;
	setp.gt.s32 	%p12, %r3, %r12;
	selp.s32 	%r17, -1, 0, %p12;
	selp.b32 	%r18, 1, %r17, %p11;
	add.s32 	%r19, %r18, %r3;
	cvta.to.global.u64 	%rd3, %rd1;
	mul.wide.s32 	%rd4, %r1, 4;
	add.s64 	%rd5, %rd3, %rd4;
	ld.global.u32 	%r20, [%rd5];
	add.s32 	%r21, %r6, -1;
	mad.lo.s32 	%r22, %r16, %r21, %r19;
	cvta.to.global.u64 	%rd6, %rd2;
	mul.wide.s32 	%rd7, %r22, 4;
	add.s64 	%rd8, %rd6, %rd7;
	st.global.u32 	[%rd8], %r20;
$L__BB4_3:
	ret;

}
	// .globl	_Z9makeMergePiS_S_iii
.visible .entry _Z9makeMergePiS_S_iii(
	.param .u64 .ptr .align 1 _Z9makeMergePiS_S_iii_param_0,
	.param .u64 .ptr .align 1 _Z9makeMergePiS_S_iii_param_1,
	.param .u64 .ptr .align 1 _Z9makeMergePiS_S_iii_param_2,
	.param .u32 _Z9makeMergePiS_S_iii_param_3,
	.param .u32 _Z9makeMergePiS_S_iii_param_4,
	.param .u32 _Z9makeMergePiS_S_iii_param_5
)
{
	.reg .pred 	%p<3>;
	.reg .b32 	%r<24>;
	.reg .b64 	%rd<18>;

	ld.param.u64 	%rd4, [_Z9makeMergePiS_S_iii_param_0];
	ld.param.u64 	%rd2, [_Z9makeMergePiS_S_iii_param_1];
	ld.param.u64 	%rd3, [_Z9makeMergePiS_S_iii_param_2];
	ld.param.u32 	%r3, [_Z9makeMergePiS_S_iii_param_3];
	ld.param.u32 	%r4, [_Z9makeMergePiS_S_iii_param_4];
	ld.param.u32 	%r5, [_Z9makeMergePiS_S_iii_param_5];
	cvta.to.global.u64 	%rd1, %rd4;
	mov.u32 	%r6, %ntid.x;
	mov.u32 	%r7, %ctaid.x;
	mov.u32 	%r8, %tid.x;
	mad.lo.s32 	%r1, %r6, %r7, %r8;
	add.s32 	%r2, %r5, -1;
	setp.ge.s32 	%p1, %r1, %r2;
	@%p1 bra 	$L__BB5_4;
	setp.ne.s32 	%p2, %r1, 0;
	@%p2 bra 	$L__BB5_3;
	mov.b32 	%r23, 0;
	st.global.u32 	[%rd1], %r23;
	bra.uni 	$L__BB5_4;
$L__BB5_3:
	cvta.to.global.u64 	%rd5, %rd2;
	cvta.to.global.u64 	%rd6, %rd3;
	mul.wide.s32 	%rd7, %r1, 4;
	add.s64 	%rd8, %rd6, %rd7;
	ld.global.u32 	%r9, [%rd8];
	mul.lo.s32 	%r10, %r5, %r3;
	add.s32 	%r11, %r9, %r10;
	mul.wide.s32 	%rd9, %r11, 4;
	add.s64 	%rd10, %rd5, %rd9;
	ld.global.u32 	%r12, [%rd10];
	mad.lo.s32 	%r13, %r5, %r4, %r9;
	mul.wide.s32 	%rd11, %r13, 4;
	add.s64 	%rd12, %rd5, %rd11;
	ld.global.u32 	%r14, [%rd12];
	add.s32 	%r15, %r14, %r12;
	add.s32 	%r16, %r10, %r4;
	mul.wide.s32 	%rd13, %r16, 4;
	add.s64 	%rd14, %rd5, %rd13;
	ld.global.u32 	%r17, [%rd14];
	sub.s32 	%r18, %r15, %r17;
	shr.u32 	%r19, %r18, 31;
	add.s32 	%r20, %r18, %r19;
	shr.s32 	%r21, %r20, 1;
	add.s64 	%rd15, %rd1, %rd7;
	st.global.u32 	[%rd15], %r21;
	mul.lo.s32 	%r22, %r2, %r1;
	mul.wide.s32 	%rd16, %r22, 4;
	add.s64 	%rd17, %rd1, %rd16;
	st.global.u32 	[%rd17], %r21;
$L__BB5_4:
	ret;

}
	// .globl	_Z8copy_matPiS_i
.visible .entry _Z8copy_matPiS_i(
	.param .u64 .ptr .align 1 _Z8copy_matPiS_i_param_0,
	.param .u64 .ptr .align 1 _Z8copy_matPiS_i_param_1,
	.param .u32 _Z8copy_matPiS_i_param_2
)
{
	.reg .pred 	%p<2>;
	.reg .b32 	%r<8>;
	.reg .b64 	%rd<8>;

	ld.param.u64 	%rd1, [_Z8copy_matPiS_i_param_0];
	ld.param.u64 	%rd2, [_Z8copy_matPiS_i_param_1];
	ld.param.u32 	%r2, [_Z8copy_matPiS_i_param_2];
	mov.u32 	%r3, %ctaid.x;
	mov.u32 	%r4, %ntid.x;
	mov.u32 	%r5, %tid.x;
	mad.lo.s32 	%r1, %r3, %r4, %r5;
	mul.lo.s32 	%r6, %r2, %r2;
	setp.ge.s32 	%p1, %r1, %r6;
	@%p1 bra 	$L__BB6_2;
	cvta.to.global.u64 	%rd3, %rd2;
	cvta.to.global.u64 	%rd4, %rd1;
	mul.wide.s32 	%rd5, %r1, 4;
	add.s64 	%rd6, %rd3, %rd5;
	ld.global.u32 	%r7, [%rd6];
	add.s64 	%rd7, %rd4, %rd5;
	st.global.u32 	[%rd7], %r7;
$L__BB6_2:
	ret;

}
	// .globl	_ZN3cub18CUB_300001_SM_10006detail11EmptyKernelIvEEvv
.visible .entry _ZN3cub18CUB_300001_SM_10006detail11EmptyKernelIvEEvv()
{


	ret;

}


// ===== COMPILED SASS (sm_100) =====

	.target	sm_100

	.elftype	@"ET_EXEC"


//--------------------- .note.nv.tkinfo           --------------------------
	.section	.note.nv.tkinfo,"",@"SHT_NOTE"
	.sectionflags	@"SHF_NOTE_NV_TKINFO"
	.tkinfo
        /*0018*/ 	.word	0x00000002
        /*0030*/ 	.string	""
        /*0030*/ 	.string	"ptxas"
        /*0030*/ 	.string	"Cuda compilation tools, release 13.0, V13.0.88"
        /*0030*/ 	.string	"Build cuda_13.0.r13.0/compiler.36424714_0"
        /*0030*/ 	.string	"-arch sm_100 -m 64 "



//--------------------- .note.nv.cuinfo           --------------------------
	.section	.note.nv.cuinfo,"",@"SHT_NOTE"
	.sectionflags	@"SHF_NOTE_NV_CUINFO"
        /*0018*/ 	.short	0x0002
        /*001a*/ 	.short	0x0064
        /*001c*/ 	.short	0x0082
	.zero		2


//--------------------- .nv.info                  --------------------------
	.section	.nv.info,"",@"SHT_CUDA_INFO"
	.align	4


	//----- nvinfo : EIATTR_REGCOUNT
	.align		4
        /*0000*/ 	.byte	0x04, 0x2f
        /*0002*/ 	.short	(.L_44 - .L_43)
	.align		4
.L_43:
        /*0004*/ 	.word	index@(_Z6getsumPiS_i)
        /*0008*/ 	.word	0x0000000c


	//----- nvinfo : EIATTR_FRAME_SIZE
	.align		4
.L_44:
        /*000c*/ 	.byte	0x04, 0x11
        /*000e*/ 	.short	(.L_46 - .L_45)
	.align		4
.L_45:
        /*0010*/ 	.word	index@(_Z6getsumPiS_i)
        /*0014*/ 	.word	0x00000000


	//----- nvinfo : EIATTR_REGCOUNT
	.align		4
.L_46:
        /*0018*/ 	.byte	0x04, 0x2f
        /*001a*/ 	.short	(.L_48 - .L_47)
	.align		4
.L_47:
        /*001c*/ 	.word	index@(_Z9create_njPiS_S_i)
        /*0020*/ 	.word	0x0000000e


	//----- nvinfo : EIATTR_FRAME_SIZE
	.align		4
.L_48:
        /*0024*/ 	.byte	0x04, 0x11
        /*0026*/ 	.short	(.L_50 - .L_49)
	.align		4
.L_49:
        /*0028*/ 	.word	index@(_Z9create_njPiS_S_i)
        /*002c*/ 	.word	0x00000000


	//----- nvinfo : EIATTR_REGCOUNT
	.align		4
.L_50:
        /*0030*/ 	.byte	0x04, 0x2f
        /*0032*/ 	.short	(.L_52 - .L_51)
	.align		4
.L_51:
        /*0034*/ 	.word	index@(_Z7findMinPiS_i)
        /*0038*/ 	.word	0x0000000a


	//----- nvinfo : EIATTR_FRAME_SIZE
	.align		4
.L_52:
        /*003c*/ 	.byte	0x04, 0x11
        /*003e*/ 	.short	(.L_54 - .L_53)
	.align		4
.L_53:
        /*0040*/ 	.word	index@(_Z7findMinPiS_i)
        /*0044*/ 	.word	0x00000000


	//----- nvinfo : EIATTR_REGCOUNT
	.align		4
.L_54:
        /*0048*/ 	.byte	0x04, 0x2f
        /*004a*/ 	.short	(.L_56 - .L_55)
	.align		4
.L_55:
        /*004c*/ 	.word	index@(_Z9getMinidxPiS_ii)
        /*0050*/ 	.word	0x00000008


	//----- nvinfo : EIATTR_FRAME_SIZE
	.align		4
.L_56:
        /*0054*/ 	.byte	0x04, 0x11
        /*0056*/ 	.short	(.L_58 - .L_57)
	.align		4
.L_57:
        /*0058*/ 	.word	index@(_Z9getMinidxPiS_ii)
        /*005c*/ 	.word	0x00000000


	//----- nvinfo : EIATTR_REGCOUNT
	.align		4
.L_58:
        /*0060*/ 	.byte	0x04, 0x2f
        /*0062*/ 	.short	(.L_60 - .L_59)
	.align		4
.L_59:
        /*0064*/ 	.word	index@(_Z7makeNewPiS_iii)
        /*0068*/ 	.word	0x0000000e


	//----- nvinfo : EIATTR_FRAME_SIZE
	.align		4
.L_60:
        /*006c*/ 	.byte	0x04, 0x11
        /*006e*/ 	.short	(.L_62 - .L_61)
	.align		4
.L_61:
        /*0070*/ 	.word	index@(_Z7makeNewPiS_iii)
        /*0074*/ 	.word	0x00000000


	//----- nvinfo : EIATTR_REGCOUNT
	.align		4
.L_62:
        /*0078*/ 	.byte	0x04, 0x2f
        /*007a*/ 	.short	(.L_64 - .L_63)
	.align		4
.L_63:
        /*007c*/ 	.word	index@(_Z9makeMergePiS_S_iii)
        /*0080*/ 	.word	0x00000012


	//----- nvinfo : EIATTR_FRAME_SIZE
	.align		4
.L_64:
        /*0084*/ 	.byte	0x04, 0x11
        /*0086*/ 	.short	(.L_66 - .L_65)
	.align		4
.L_65:
        /*0088*/ 	.word	index@(_Z9makeMergePiS_S_iii)
        /*008c*/ 	.word	0x00000000


	//----- nvinfo : EIATTR_REGCOUNT
	.align		4
.L_66:
        /*0090*/ 	.byte	0x04, 0x2f
        /*0092*/ 	.short	(.L_68 - .L_67)
	.align		4
.L_67:
        /*0094*/ 	.word	index@(_Z8copy_matPiS_i)
        /*0098*/ 	.word	0x0000000a


	//----- nvinfo : EIATTR_FRAME_SIZE
	.align		4
.L_68:
        /*009c*/ 	.byte	0x04, 0x11
        /*009e*/ 	.short	(.L_70 - .L_69)
	.align		4
.L_69:
        /*00a0*/ 	.word	index@(_Z8copy_matPiS_i)
        /*00a4*/ 	.word	0x00000000


	//----- nvinfo : EIATTR_REGCOUNT
	.align		4
.L_70:
        /*00a8*/ 	.byte	0x04, 0x2f
        /*00aa*/ 	.short	(.L_72 - .L_71)
	.align		4
.L_71:
        /*00ac*/ 	.word	index@(_ZN3cub18CUB_300001_SM_10006detail11EmptyKernelIvEEvv)
        /*00b0*/ 	.word	0x00000004


	//----- nvinfo : EIATTR_FRAME_SIZE
	.align		4
.L_72:
        /*00b4*/ 	.byte	0x04, 0x11
        /*00b6*/ 	.short	(.L_74 - .L_73)
	.align		4
.L_73:
        /*00b8*/ 	.word	index@(_ZN3cub18CUB_300001_SM_10006detail11EmptyKernelIvEEvv)
        /*00bc*/ 	.word	0x00000000


	//----- nvinfo : EIATTR_MIN_STACK_SIZE
	.align		4
.L_74:
        /*00c0*/ 	.byte	0x04, 0x12
        /*00c2*/ 	.short	(.L_76 - .L_75)
	.align		4
.L_75:
        /*00c4*/ 	.word	index@(_ZN3cub18CUB_300001_SM_10006detail11EmptyKernelIvEEvv)
        /*00c8*/ 	.word	0x00000000


	//----- nvinfo : EIATTR_MIN_STACK_SIZE
	.align		4
.L_76:
        /*00cc*/ 	.byte	0x04, 0x12
        /*00ce*/ 	.short	(.L_78 - .L_77)
	.align		4
.L_77:
        /*00d0*/ 	.word	index@(_Z8copy_matPiS_i)
        /*00d4*/ 	.word	0x00000000


	//----- nvinfo : EIATTR_MIN_STACK_SIZE
	.align		4
.L_78:
        /*00d8*/ 	.byte	0x04, 0x12
        /*00da*/ 	.short	(.L_80 - .L_79)
	.align		4
.L_79:
        /*00dc*/ 	.word	index@(_Z9makeMergePiS_S_iii)
        /*00e0*/ 	.word	0x00000000


	//----- nvinfo : EIATTR_MIN_STACK_SIZE
	.align		4
.L_80:
        /*00e4*/ 	.byte	0x04, 0x12
        /*00e6*/ 	.short	(.L_82 - .L_81)
	.align		4
.L_81:
        /*00e8*/ 	.word	index@(_Z7makeNewPiS_iii)
        /*00ec*/ 	.word	0x00000000


	//----- nvinfo : EIATTR_MIN_STACK_SIZE
	.align		4
.L_82:
        /*00f0*/ 	.byte	0x04, 0x12
        /*00f2*/ 	.short	(.L_84 - .L_83)
	.align		4
.L_83:
        /*00f4*/ 	.word	index@(_Z9getMinidxPiS_ii)
        /*00f8*/ 	.word	0x00000000


	//----- nvinfo : EIATTR_MIN_STACK_SIZE
	.align		4
.L_84:
        /*00fc*/ 	.byte	0x04, 0x12
        /*00fe*/ 	.short	(.L_86 - .L_85)
	.align		4
.L_85:
        /*0100*/ 	.word	index@(_Z7findMinPiS_i)
        /*0104*/ 	.word	0x00000000


	//----- nvinfo : EIATTR_MIN_STACK_SIZE
	.align		4
.L_86:
        /*0108*/ 	.byte	0x04, 0x12
        /*010a*/ 	.short	(.L_88 - .L_87)
	.align		4
.L_87:
        /*010c*/ 	.word	index@(_Z9create_njPiS_S_i)
        /*0110*/ 	.word	0x00000000


	//----- nvinfo : EIATTR_MIN_STACK_SIZE
	.align		4
.L_88:
        /*0114*/ 	.byte	0x04, 0x12
        /*0116*/ 	.short	(.L_90 - .L_89)
	.align		4
.L_89:
        /*0118*/ 	.word	index@(_Z6getsumPiS_i)
        /*011c*/ 	.word	0x00000000
.L_90:


//--------------------- .nv.compat                --------------------------
	.section	.nv.compat,"",@"SHT_CUDA_COMPAT_INFO"
	.align	4
        /*0000*/ 	.byte	0x02, 0x09, 0x00, 0x00, 0x02, 0x02, 0x01, 0x00, 0x02, 0x05, 0x05, 0x00, 0x03, 0x07, 0x01, 0x01
        /*0010*/ 	.byte	0x02, 0x03, 0x00, 0x00, 0x02, 0x06, 0x01, 0x00, 0x04, 0x0b, 0x08, 0x00, 0x09, 0x00, 0x00, 0x00
        /*0020*/ 	.byte	0x00, 0x00, 0x00, 0x00


//--------------------- .nv.info._ZN3cub18CUB_300001_SM_10006detail11EmptyKernelIvEEvv --------------------------
	.section	.nv.info._ZN3cub18CUB_300001_SM_10006detail11EmptyKernelIvEEvv,"",@"SHT_CUDA_INFO"
	.sectionflags	@""
	.align	4


	//----- nvinfo : EIATTR_CUDA_API_VERSION
	.align		4
        /*0000*/ 	.byte	0x04, 0x37
        /*0002*/ 	.short	(.L_92 - .L_91)
.L_91:
        /*0004*/ 	.word	0x00000082


	//----- nvinfo : EIATTR_SPARSE_MMA_MASK
	.align		4
.L_92:
        /*0008*/ 	.byte	0x03, 0x50
        /*000a*/ 	.short	0x0000


	//----- nvinfo : EIATTR_MAXREG_COUNT
	.align		4
        /*000c*/ 	.byte	0x03, 0x1b
        /*000e*/ 	.short	0x00ff


	//----- nvinfo : EIATTR_MERCURY_ISA_VERSION
	.align		4
        /*0010*/ 	.byte	0x03, 0x5f
        /*0012*/ 	.short	0x0101


	//----- nvinfo : EIATTR_VRC_CTA_INIT_COUNT
	.align		4
        /*0014*/ 	.byte	0x02, 0x4a
	.zero		1
	.zero		1


	//----- nvinfo : EIATTR_EXIT_INSTR_OFFSETS
	.align		4
        /*0018*/ 	.byte	0x04, 0x1c
        /*001a*/ 	.short	(.L_94 - .L_93)


	//   ....[0]....
.L_93:
        /*001c*/ 	.word	0x00000010


	//----- nvinfo : EIATTR_SW_WAR
	.align		4
.L_94:
        /*0020*/ 	.byte	0x04, 0x36
        /*0022*/ 	.short	(.L_96 - .L_95)
.L_95:
        /*0024*/ 	.word	0x00000008
.L_96:


//--------------------- .nv.info._Z8copy_matPiS_i --------------------------
	.section	.nv.info._Z8copy_matPiS_i,"",@"SHT_CUDA_INFO"
	.sectionflags	@""
	.align	4


	//----- nvinfo : EIATTR_CUDA_API_VERSION
	.align		4
        /*0000*/ 	.byte	0x04, 0x37
        /*0002*/ 	.short	(.L_98 - .L_97)
.L_97:
        /*0004*/ 	.word	0x00000082


	//----- nvinfo : EIATTR_KPARAM_INFO
	.align		4
.L_98:
        /*0008*/ 	.byte	0x04, 0x17
        /*000a*/ 	.short	(.L_100 - .L_99)
.L_99:
        /*000c*/ 	.word	0x00000000
        /*0010*/ 	.short	0x0002
        /*0012*/ 	.short	0x0010
        /*0014*/ 	.byte	0x00, 0xf0, 0x11, 0x00


	//----- nvinfo : EIATTR_KPARAM_INFO
	.align		4
.L_100:
        /*0018*/ 	.byte	0x04, 0x17
        /*001a*/ 	.short	(.L_102 - .L_101)
.L_101:
        /*001c*/ 	.word	0x00000000
        /*0020*/ 	.short	0x0001
        /*0022*/ 	.short	0x0008
        /*0024*/ 	.byte	0x00, 0xf5, 0x21, 0x00


	//----- nvinfo : EIATTR_KPARAM_INFO
	.align		4
.L_102:
        /*0028*/ 	.byte	0x04, 0x17
        /*002a*/ 	.short	(.L_104 - .L_103)
.L_103:
        /*002c*/ 	.word	0x00000000
        /*0030*/ 	.short	0x0000
        /*0032*/ 	.short	0x0000
        /*0034*/ 	.byte	0x00, 0xf5, 0x21, 0x00


	//----- nvinfo : EIATTR_SPARSE_MMA_MASK
	.align		4
.L_104:
        /*0038*/ 	.byte	0x03, 0x50
        /*003a*/ 	.short	0x0000


	//----- nvinfo : EIATTR_MAXREG_COUNT
	.align		4
        /*003c*/ 	.byte	0x03, 0x1b
        /*003e*/ 	.short	0x00ff


	//----- nvinfo : EIATTR_MERCURY_ISA_VERSION
	.align		4
        /*0040*/ 	.byte	0x03, 0x5f
        /*0042*/ 	.short	0x0101


	//----- nvinfo : EIATTR_VRC_CTA_INIT_COUNT
	.align		4
        /*0044*/ 	.byte	0x02, 0x4a
	.zero		1
	.zero		1


	//----- nvinfo : EIATTR_EXIT_INSTR_OFFSETS
	.align		4
        /*0048*/ 	.byte	0x04, 0x1c
        /*004a*/ 	.short	(.L_106 - .L_105)


	//   ....[0]....
.L_105:
        /*004c*/ 	.word	0x00000080


	//   ....[1]....
        /*0050*/ 	.word	0x00000100


	//----- nvinfo : EIATTR_CBANK_PARAM_SIZE
	.align		4
.L_106:
        /*0054*/ 	.byte	0x03, 0x19
        /*0056*/ 	.short	0x0014


	//----- nvinfo : EIATTR_PARAM_CBANK
	.align		4
        /*0058*/ 	.byte	0x04, 0x0a
        /*005a*/ 	.short	(.L_108 - .L_107)
	.align		4
.L_107:
        /*005c*/ 	.word	index@(.nv.constant0._Z8copy_matPiS_i)
        /*0060*/ 	.short	0x0380
        /*0062*/ 	.short	0x0014


	//----- nvinfo : EIATTR_SW_WAR
	.align		4
.L_108:
        /*0064*/ 	.byte	0x04, 0x36
        /*0066*/ 	.short	(.L_110 - .L_109)
.L_109:
        /*0068*/ 	.word	0x00000008
.L_110:


//--------------------- .nv.info._Z9makeMergePiS_S_iii --------------------------
	.section	.nv.info._Z9makeMergePiS_S_iii,"",@"SHT_CUDA_INFO"
	.sectionflags	@""
	.align	4


	//----- nvinfo : EIATTR_CUDA_API_VERSION
	.align		4
        /*0000*/ 	.byte	0x04, 0x37
        /*0002*/ 	.short	(.L_112 - .L_111)
.L_111:
        /*0004*/ 	.word	0x00000082


	//----- nvinfo : EIATTR_KPARAM_INFO
	.align		4
.L_112:
        /*0008*/ 	.byte	0x04, 0x17
        /*000a*/ 	.short	(.L_114 - .L_113)
.L_113:
        /*000c*/ 	.word	0x00000000
        /*0010*/ 	.short	0x0005
        /*0012*/ 	.short	0x0020
        /*0014*/ 	.byte	0x00, 0xf0, 0x11, 0x00


	//----- nvinfo : EIATTR_KPARAM_INFO
	.align		4
.L_114:
        /*0018*/ 	.byte	0x04, 0x17
        /*001a*/ 	.short	(.L_116 - .L_115)
.L_115:
        /*001c*/ 	.word	0x00000000
        /*0020*/ 	.short	0x0004
        /*0022*/ 	.short	0x001c
        /*0024*/ 	.byte	0x00, 0xf0, 0x11, 0x00


	//----- nvinfo : EIATTR_KPARAM_INFO
	.align		4
.L_116:
        /*0028*/ 	.byte	0x04, 0x17
        /*002a*/ 	.short	(.L_118 - .L_117)
.L_117:
        /*002c*/ 	.word	0x00000000
        /*0030*/ 	.short	0x0003
        /*0032*/ 	.short	0x0018
        /*0034*/ 	.byte	0x00, 0xf0, 0x11, 0x00


	//----- nvinfo : EIATTR_KPARAM_INFO
	.align		4
.L_118:
        /*0038*/ 	.byte	0x04, 0x17
        /*003a*/ 	.short	(.L_120 - .L_119)
.L_119:
        /*003c*/ 	.word	0x00000000
        /*0040*/ 	.short	0x0002
        /*0042*/ 	.short	0x0010
        /*0044*/ 	.byte	0x00, 0xf5, 0x21, 0x00


	//----- nvinfo : EIATTR_KPARAM_INFO
	.align		4
.L_120:
        /*0048*/ 	.byte	0x04, 0x17
        /*004a*/ 	.short	(.L_122 - .L_121)
.L_121:
        /*004c*/ 	.word	0x00000000
        /*0050*/ 	.short	0x0001
        /*0052*/ 	.short	0x0008
        /*0054*/ 	.byte	0x00, 0xf5, 0x21, 0x00


	//----- nvinfo : EIATTR_KPARAM_INFO
	.align		4
.L_122:
        /*0058*/ 	.byte	0x04, 0x17
        /*005a*/ 	.short	(.L_124 - .L_123)
.L_123:
        /*005c*/ 	.word	0x00000000
        /*0060*/ 	.short	0x0000
        /*0062*/ 	.short	0x0000
        /*0064*/ 	.byte	0x00, 0xf5, 0x21, 0x00


	//----- nvinfo : EIATTR_SPARSE_MMA_MASK
	.align		4
.L_124:
        /*0068*/ 	.byte	0x03, 0x50
        /*006a*/ 	.short	0x0000


	//----- nvinfo : EIATTR_MAXREG_COUNT
	.align		4
        /*006c*/ 	.byte	0x03, 0x1b
        /*006e*/ 	.short	0x00ff


	//----- nvinfo : EIATTR_MERCURY_ISA_VERSION
	.align		4
        /*0070*/ 	.byte	0x03, 0x5f
        /*0072*/ 	.short	0x0101


	//----- nvinfo : EIATTR_VRC_CTA_INIT_COUNT
	.align		4
        /*0074*/ 	.byte	0x02, 0x4a
	.zero		1
	.zero		1


	//----- nvinfo : EIATTR_EXIT_INSTR_OFFSETS
	.align		4
        /*0078*/ 	.byte	0x04, 0x1c
        /*007a*/ 	.short	(.L_126 - .L_125)


	//   ....[0]....
.L_125:
        /*007c*/ 	.word	0x00000080


	//   ....[1]....
        /*0080*/ 	.word	0x000000d0


	//   ....[2]....
        /*0084*/ 	.word	0x00000250


	//----- nvinfo : EIATTR_CBANK_PARAM_SIZE
	.align		4
.L_126:
        /*0088*/ 	.byte	0x03, 0x19
        /*008a*/ 	.short	0x0024


	//----- nvinfo : EIATTR_PARAM_CBANK
	.align		4
        /*008c*/ 	.byte	0x04, 0x0a
        /*008e*/ 	.short	(.L_128 - .L_127)
	.align		4
.L_127:
        /*0090*/ 	.word	index@(.nv.constant0._Z9makeMergePiS_S_iii)
        /*0094*/ 	.short	0x0380
        /*0096*/ 	.short	0x0024


	//----- nvinfo : EIATTR_SW_WAR
	.align		4
.L_128:
        /*0098*/ 	.byte	0x04, 0x36
        /*009a*/ 	.short	(.L_130 - .L_129)
.L_129:
        /*009c*/ 	.word	0x00000008
.L_130:


//--------------------- .nv.info._Z7makeNewPiS_iii --------------------------
	.section	.nv.info._Z7makeNewPiS_iii,"",@"SHT_CUDA_INFO"
	.sectionflags	@""
	.align	4


	//----- nvinfo : EIATTR_CUDA_API_VERSION
	.align		4
        /*0000*/ 	.byte	0x04, 0x37
        /*0002*/ 	.short	(.L_132 - .L_131)
.L_131:
        /*0004*/ 	.word	0x00000082


	//----- nvinfo : EIATTR_KPARAM_INFO
	.align		4
.L_132:
        /*0008*/ 	.byte	0x04, 0x17
        /*000a*/ 	.short	(.L_134 - .L_133)
.L_133:
        /*000c*/ 	.word	0x00000000
        /*0010*/ 	.short	0x0004
        /*0012*/ 	.short	0x0018
        /*0014*/ 	.byte	0x00, 0xf0, 0x11, 0x00


	//----- nvinfo : EIATTR_KPARAM_INFO
	.align		4
.L_134:
        /*0018*/ 	.byte	0x04, 0x17
        /*001a*/ 	.short	(.L_136 - .L_135)
.L_135:
        /*001c*/ 	.word	0x00000000
        /*0020*/ 	.short	0x0003
        /*0022*/ 	.short	0x0014
        /*0024*/ 	.byte	0x00, 0xf0, 0x11, 0x00


	//----- nvinfo : EIATTR_KPARAM_INFO
	.align		4
.L_136:
        /*0028*/ 	.byte	0x04, 0x17
        /*002a*/ 	.short	(.L_138 - .L_137)
.L_137:
        /*002c*/ 	.word	0x00000000
        /*0030*/ 	.short	0x0002
        /*0032*/ 	.short	0x0010
        /*0034*/ 	.byte	0x00, 0xf0, 0x11, 0x00


	//----- nvinfo : EIATTR_KPARAM_INFO
	.align		4
.L_138:
        /*0038*/ 	.byte	0x04, 0x17
        /*003a*/ 	.short	(.L_140 - .L_139)
.L_139:
        /*003c*/ 	.word	0x00000000
        /*0040*/ 	.short	0x0001
        /*0042*/ 	.short	0x0008
        /*0044*/ 	.byte	0x00, 0xf5, 0x21, 0x00


	//----- nvinfo : EIATTR_KPARAM_INFO
	.align		4
.L_140:
        /*0048*/ 	.byte	0x04, 0x17
        /*004a*/ 	.short	(.L_142 - .L_141)
.L_141:
        /*004c*/ 	.word	0x00000000
        /*0050*/ 	.short	0x0000
        /*0052*/ 	.short	0x0000
        /*0054*/ 	.byte	0x00, 0xf5, 0x21, 0x00


	//----- nvinfo : EIATTR_SPARSE_MMA_MASK
	.align		4
.L_142:
        /*0058*/ 	.byte	0x03, 0x50
        /*005a*/ 	.short	0x0000


	//----- nvinfo : EIATTR_MAXREG_COUNT
	.align		4
        /*005c*/ 	.byte	0x03, 0x1b
        /*005e*/ 	.short	0x00ff


	//----- nvinfo : EIATTR_MERCURY_ISA_VERSION
	.align		4
        /*0060*/ 	.byte	0x03, 0x5f
        /*0062*/ 	.short	0x0101


	//----- nvinfo : EIATTR_VRC_CTA_INIT_COUNT
	.align		4
        /*0064*/ 	.byte	0x02, 0x4a
	.zero		1
	.zero		1


	//----- nvinfo : EIATTR_EXIT_INSTR_OFFSETS
	.align		4
        /*0068*/ 	.byte	0x04, 0x1c
        /*006a*/ 	.short	(.L_144 - .L_143)


	//   ....[0]....
.L_143:
        /*006c*/ 	.word	0x00000080


	//   ....[1]....
        /*0070*/ 	.word	0x00000280


	//   ....[2]....
        /*0074*/ 	.word	0x00000400


	//----- nvinfo : EIATTR_CBANK_PARAM_SIZE
	.align		4
.L_144:
        /*0078*/ 	.byte	0x03, 0x19
        /*007a*/ 	.short	0x001c


	//----- nvinfo : EIATTR_PARAM_CBANK
	.align		4
        /*007c*/ 	.byte	0x04, 0x0a
        /*007e*/ 	.short	(.L_146 - .L_145)
	.align		4
.L_145:
        /*0080*/ 	.word	index@(.nv.constant0._Z7makeNewPiS_iii)
        /*0084*/ 	.short	0x0380
        /*0086*/ 	.short	0x001c


	//----- nvinfo : EIATTR_SW_WAR
	.align		4
.L_146:
        /*0088*/ 	.byte	0x04, 0x36
        /*008a*/ 	.short	(.L_148 - .L_147)
.L_147:
        /*008c*/ 	.word	0x00000008
.L_148:


//--------------------- .nv.info._Z9getMinidxPiS_ii --------------------------
	.section	.nv.info._Z9getMinidxPiS_ii,"",@"SHT_CUDA_INFO"
	.sectionflags	@""
	.align	4


	//----- nvinfo : EIATTR_CUDA_API_VERSION
	.align		4
        /*0000*/ 	.byte	0x04, 0x37
        /*0002*/ 	.short	(.L_150 - .L_149)
.L_149:
        /*0004*/ 	.word	0x00000082


	//----- nvinfo : EIATTR_KPARAM_INFO
	.align		4
.L_150:
        /*0008*/ 	.byte	0x04, 0x17
        /*000a*/ 	.short	(.L_152 - .L_151)
.L_151:
        /*000c*/ 	.word	0x00000000
        /*0010*/ 	.short	0x0003
        /*0012*/ 	.short	0x0014
        /*0014*/ 	.byte	0x00, 0xf0, 0x11, 0x00


	//----- nvinfo : EIATTR_KPARAM_INFO
	.align		4
.L_152:
        /*0018*/ 	.byte	0x04, 0x17
        /*001a*/ 	.short	(.L_154 - .L_153)
.L_153:
        /*001c*/ 	.word	0x00000000
        /*0020*/ 	.short	0x0002
        /*0022*/ 	.short	0x0010
        /*0024*/ 	.byte	0x00, 0xf0, 0x11, 0x00


	//----- nvinfo : EIATTR_KPARAM_INFO
	.align		4
.L_154:
        /*0028*/ 	.byte	0x04, 0x17
        /*002a*/ 	.short	(.L_156 - .L_155)
.L_155:
        /*002c*/ 	.word	0x00000000
        /*0030*/ 	.short	0x0001
        /*0032*/ 	.short	0x0008
        /*0034*/ 	.byte	0x00, 0xf5, 0x21, 0x00


	//----- nvinfo : EIATTR_KPARAM_INFO
	.align		4
.L_156:
        /*0038*/ 	.byte	0x04, 0x17
        /*003a*/ 	.short	(.L_158 - .L_157)
.L_157:
        /*003c*/ 	.word	0x00000000
        /*0040*/ 	.short	0x0000
        /*0042*/ 	.short	0x0000
        /*0044*/ 	.byte	0x00, 0xf5, 0x21, 0x00


	//----- nvinfo : EIATTR_SPARSE_MMA_MASK
	.align		4
.L_158:
        /*0048*/ 	.byte	0x03, 0x50
        /*004a*/ 	.short	0x0000


	//----- nvinfo : EIATTR_MAXREG_COUNT
	.align		4
        /*004c*/ 	.byte	0x03, 0x1b
        /*004e*/ 	.short	0x00ff


	//----- nvinfo : EIATTR_MERCURY_ISA_VERSION
	.align		4
        /*0050*/ 	.byte	0x03, 0x5f
        /*0052*/ 	.short	0x0101


	//----- nvinfo : EIATTR_VRC_CTA_INIT_COUNT
	.align		4
        /*0054*/ 	.byte	0x02, 0x4a
	.zero		1
	.zero		1


	//----- nvinfo : EIATTR_EXIT_INSTR_OFFSETS
	.align		4
        /*0058*/ 	.byte	0x04, 0x1c
        /*005a*/ 	.short	(.L_160 - .L_159)


	//   ....[0]....
.L_159:
        /*005c*/ 	.word	0x00000080


	//   ....[1]....
        /*0060*/ 	.word	0x000000f0


	//   ....[2]....
        /*0064*/ 	.word	0x00000120


	//----- nvinfo : EIATTR_CBANK_PARAM_SIZE
	.align		4
.L_160:
        /*0068*/ 	.byte	0x03, 0x19
        /*006a*/ 	.short	0x0018


	//----- nvinfo : EIATTR_PARAM_CBANK
	.align		4
        /*006c*/ 	.byte	0x04, 0x0a
        /*006e*/ 	.short	(.L_162 - .L_161)
	.align		4
.L_161:
        /*0070*/ 	.word	index@(.nv.constant0._Z9getMinidxPiS_ii)
        /*0074*/ 	.short	0x0380
        /*0076*/ 	.short	0x0018


	//----- nvinfo : EIATTR_SW_WAR
	.align		4
.L_162:
        /*0078*/ 	.byte	0x04, 0x36
        /*007a*/ 	.short	(.L_164 - .L_163)
.L_163:
        /*007c*/ 	.word	0x00000008
.L_164:


//--------------------- .nv.info._Z7findMinPiS_i  --------------------------
	.section	.nv.info._Z7findMinPiS_i,"",@"SHT_CUDA_INFO"
	.sectionflags	@""
	.align	4


	//----- nvinfo : EIATTR_CUDA_API_VERSION
	.align		4
        /*0000*/ 	.byte	0x04, 0x37
        /*0002*/ 	.short	(.L_166 - .L_165)
.L_165:
        /*0004*/ 	.word	0x00000082


	//----- nvinfo : EIATTR_KPARAM_INFO
	.align		4
.L_166:
        /*0008*/ 	.byte	0x04, 0x17
        /*000a*/ 	.short	(.L_168 - .L_167)
.L_167:
        /*000c*/ 	.word	0x00000000
        /*0010*/ 	.short	0x0002
        /*0012*/ 	.short	0x0010
        /*0014*/ 	.byte	0x00, 0xf0, 0x11, 0x00


	//----- nvinfo : EIATTR_KPARAM_INFO
	.align		4
.L_168:
        /*0018*/ 	.byte	0x04, 0x17
        /*001a*/ 	.short	(.L_170 - .L_169)
.L_169:
        /*001c*/ 	.word	0x00000000
        /*0020*/ 	.short	0x0001
        /*0022*/ 	.short	0x0008
        /*0024*/ 	.byte	0x00, 0xf5, 0x21, 0x00


	//----- nvinfo : EIATTR_KPARAM_INFO
	.align		4
.L_170:
        /*0028*/ 	.byte	0x04, 0x17
        /*002a*/ 	.short	(.L_172 - .L_171)
.L_171:
        /*002c*/ 	.word	0x00000000
        /*0030*/ 	.short	0x0000
        /*0032*/ 	.short	0x0000
        /*0034*/ 	.byte	0x00, 0xf5, 0x21, 0x00


	//----- nvinfo : EIATTR_SPARSE_MMA_MASK
	.align		4
.L_172:
        /*0038*/ 	.byte	0x03, 0x50
        /*003a*/ 	.short	0x0000


	//----- nvinfo : EIATTR_MAXREG_COUNT
	.align		4
        /*003c*/ 	.byte	0x03, 0x1b
        /*003e*/ 	.short	0x00ff


	//----- nvinfo : EIATTR_MERCURY_ISA_VERSION
	.align		4
        /*0040*/ 	.byte	0x03, 0x5f
        /*0042*/ 	.short	0x0101


	//----- nvinfo : EIATTR_INT_WARP_WIDE_INSTR_OFFSETS
	.align		4
        /*0044*/ 	.byte	0x04, 0x31
        /*0046*/ 	.short	(.L_174 - .L_173)


	//   ....[0]....
.L_173:
        /*0048*/ 	.word	0x000000e0


	//   ....[1]....
        /*004c*/ 	.word	0x00000120


	//----- nvinfo : EIATTR_VRC_CTA_INIT_COUNT
	.align		4
.L_174:
        /*0050*/ 	.byte	0x02, 0x4a
	.zero		1
	.zero		1


	//----- nvinfo : EIATTR_EXIT_INSTR_OFFSETS
	.align		4
        /*0054*/ 	.byte	0x04, 0x1c
        /*0056*/ 	.short	(.L_176 - .L_175)


	//   ....[0]....
.L_175:
        /*0058*/ 	.word	0x00000080


	//   ....[1]....
        /*005c*/ 	.word	0x00000150


	//----- nvinfo : EIATTR_CBANK_PARAM_SIZE
	.align		4
.L_176:
        /*0060*/ 	.byte	0x03, 0x19
        /*0062*/ 	.short	0x0014


	//----- nvinfo : EIATTR_PARAM_CBANK
	.align		4
        /*0064*/ 	.byte	0x04, 0x0a
        /*0066*/ 	.short	(.L_178 - .L_177)
	.align		4
.L_177:
        /*0068*/ 	.word	index@(.nv.constant0._Z7findMinPiS_i)
        /*006c*/ 	.short	0x0380
        /*006e*/ 	.short	0x0014


	//----- nvinfo : EIATTR_SW_WAR
	.align		4
.L_178:
        /*0070*/ 	.byte	0x04, 0x36
        /*0072*/ 	.short	(.L_180 - .L_179)
.L_179:
        /*0074*/ 	.word	0x00000008
.L_180:


//--------------------- .nv.info._Z9create_njPiS_S_i --------------------------
	.section	.nv.info._Z9create_njPiS_S_i,"",@"SHT_CUDA_INFO"
	.sectionflags	@""
	.align	4


	//----- nvinfo : EIATTR_CUDA_API_VERSION
	.align		4
        /*0000*/ 	.byte	0x04, 0x37
        /*0002*/ 	.short	(.L_182 - .L_181)
.L_181:
        /*0004*/ 	.word	0x00000082


	//----- nvinfo : EIATTR_KPARAM_INFO
	.align		4
.L_182:
        /*0008*/ 	.byte	0x04, 0x17
        /*000a*/ 	.short	(.L_184 - .L_183)
.L_183:
        /*000c*/ 	.word	0x00000000
        /*0010*/ 	.short	0x0003
        /*0012*/ 	.short	0x0018
        /*0014*/ 	.byte	0x00, 0xf0, 0x11, 0x00


	//----- nvinfo : EIATTR_KPARAM_INFO
	.align		4
.L_184:
        /*0018*/ 	.byte	0x04, 0x17
        /*001a*/ 	.short	(.L_186 - .L_185)
.L_185:
        /*001c*/ 	.word	0x00000000
        /*0020*/ 	.short	0x0002
        /*0022*/ 	.short	0x0010
        /*0024*/ 	.byte	0x00, 0xf5, 0x21, 0x00


	//----- nvinfo : EIATTR_KPARAM_INFO
	.align		4
.L_186:
        /*0028*/ 	.byte	0x04, 0x17
        /*002a*/ 	.short	(.L_188 - .L_187)
.L_187:
        /*002c*/ 	.word	0x00000000
        /*0030*/ 	.short	0x0001
        /*0032*/ 	.short	0x0008
        /*0034*/ 	.byte	0x00, 0xf5, 0x21, 0x00


	//----- nvinfo : EIATTR_KPARAM_INFO
	.align		4
.L_188:
        /*0038*/ 	.byte	0x04, 0x17
        /*003a*/ 	.short	(.L_190 - .L_189)
.L_189:
        /*003c*/ 	.word	0x00000000
        /*0040*/ 	.short	0x0000
        /*0042*/ 	.short	0x0000
        /*0044*/ 	.byte	0x00, 0xf5, 0x21, 0x00


	//----- nvinfo : EIATTR_SPARSE_MMA_MASK
	.align		4
.L_190:
        /*0048*/ 	.byte	0x03, 0x50
        /*004a*/ 	.short	0x0000


	//----- nvinfo : EIATTR_MAXREG_COUNT
	.align		4
        /*004c*/ 	.byte	0x03, 0x1b
        /*004e*/ 	.short	0x00ff


	//----- nvinfo : EIATTR_MERCURY_ISA_VERSION
	.align		4
        /*0050*/ 	.byte	0x03, 0x5f
        /*0052*/ 	.short	0x0101


	//----- nvinfo : EIATTR_VRC_CTA_INIT_COUNT
	.align		4
        /*0054*/ 	.byte	0x02, 0x4a
	.zero		1
	.zero		1


	//----- nvinfo : EIATTR_EXIT_INSTR_OFFSETS
	.align		4
        /*0058*/ 	.byte	0x04, 0x1c
        /*005a*/ 	.short	(.L_192 - .L_191)


	//   ....[0]....
.L_191:
        /*005c*/ 	.word	0x00000080


	//   ....[1]....
        /*0060*/ 	.word	0x00000280


	//   ....[2]....
        /*0064*/ 	.word	0x00000370


	//----- nvinfo : EIATTR_CBANK_PARAM_SIZE
	.align		4
.L_192:
        /*0068*/ 	.byte	0x03, 0x19
        /*006a*/ 	.short	0x001c


	//----- nvinfo : EIATTR_PARAM_CBANK
	.align		4
        /*006c*/ 	.byte	0x04, 0x0a
        /*006e*/ 	.short	(.L_194 - .L_193)
	.align		4
.L_193:
        /*0070*/ 	.word	index@(.nv.constant0._Z9create_njPiS_S_i)
        /*0074*/ 	.short	0x0380
        /*0076*/ 	.short	0x001c


	//----- nvinfo : EIATTR_SW_WAR
	.align		4
.L_194:
        /*0078*/ 	.byte	0x04, 0x36
        /*007a*/ 	.short	(.L_196 - .L_195)
.L_195:
        /*007c*/ 	.word	0x00000008
.L_196:


//--------------------- .nv.info._Z6getsumPiS_i   --------------------------
	.section	.nv.info._Z6getsumPiS_i,"",@"SHT_CUDA_INFO"
	.sectionflags	@""
	.align	4


	//----- nvinfo : EIATTR_CUDA_API_VERSION
	.align		4
        /*0000*/ 	.byte	0x04, 0x37
        /*0002*/ 	.short	(.L_198 - .L_197)
.L_197:
        /*0004*/ 	.word	0x00000082


	//----- nvinfo : EIATTR_KPARAM_INFO
	.align		4
.L_198:
        /*0008*/ 	.byte	0x04, 0x17
        /*000a*/ 	.short	(.L_200 - .L_199)
.L_199:
        /*000c*/ 	.word	0x00000000
        /*0010*/ 	.short	0x0002
        /*0012*/ 	.short	0x0010
        /*0014*/ 	.byte	0x00, 0xf0, 0x11, 0x00


	//----- nvinfo : EIATTR_KPARAM_INFO
	.align		4
.L_200:
        /*0018*/ 	.byte	0x04, 0x17
        /*001a*/ 	.short	(.L_202 - .L_201)
.L_201:
        /*001c*/ 	.word	0x00000000
        /*0020*/ 	.short	0x0001
        /*0022*/ 	.short	0x0008
        /*0024*/ 	.byte	0x00, 0xf5, 0x21, 0x00


	//----- nvinfo : EIATTR_KPARAM_INFO
	.align		4
.L_202:
        /*0028*/ 	.byte	0x04, 0x17
        /*002a*/ 	.short	(.L_204 - .L_203)
.L_203:
        /*002c*/ 	.word	0x00000000
        /*0030*/ 	.short	0x0000
        /*0032*/ 	.short	0x0000
        /*0034*/ 	.byte	0x00, 0xf5, 0x21, 0x00


	//----- nvinfo : EIATTR_SPARSE_MMA_MASK
	.align		4
.L_204:
        /*0038*/ 	.byte	0x03, 0x50
        /*003a*/ 	.short	0x0000


	//----- nvinfo : EIATTR_MAXREG_COUNT
	.align		4
        /*003c*/ 	.byte	0x03, 0x1b
        /*003e*/ 	.short	0x00ff


	//----- nvinfo : EIATTR_MERCURY_ISA_VERSION
	.align		4
        /*0040*/ 	.byte	0x03, 0x5f
        /*0042*/ 	.short	0x0101


	//----- nvinfo : EIATTR_VRC_CTA_INIT_COUNT
	.align		4
        /*0044*/ 	.byte	0x02, 0x4a
	.zero		1
	.zero		1


	//----- nvinfo : EIATTR_EXIT_INSTR_OFFSETS
	.align		4
        /*0048*/ 	.byte	0x04, 0x1c
        /*004a*/ 	.short	(.L_206 - .L_205)


	//   ....[0]....
.L_205:
        /*004c*/ 	.word	0x00000080


	//   ....[1]....
        /*0050*/ 	.word	0x00000230


	//   ....[2]....
        /*0054*/ 	.word	0x000002c0


	//   ....[3]....
        /*0058*/ 	.word	0x00000300


	//----- nvinfo : EIATTR_CBANK_PARAM_SIZE
	.align		4
.L_206:
        /*005c*/ 	.byte	0x03, 0x19
        /*005e*/ 	.short	0x0014


	//----- nvinfo : EIATTR_PARAM_CBANK
	.align		4
        /*0060*/ 	.byte	0x04, 0x0a
        /*0062*/ 	.short	(.L_208 - .L_207)
	.align		4
.L_207:
        /*0064*/ 	.word	index@(.nv.constant0._Z6getsumPiS_i)
        /*0068*/ 	.short	0x0380
        /*006a*/ 	.short	0x0014


	//----- nvinfo : EIATTR_SW_WAR
	.align		4
.L_208:
        /*006c*/ 	.byte	0x04, 0x36
        /*006e*/ 	.short	(.L_210 - .L_209)
.L_209:
        /*0070*/ 	.word	0x00000008
.L_210:


//--------------------- .nv.callgraph             --------------------------
	.section	.nv.callgraph,"",@"SHT_CUDA_CALLGRAPH"
	.align	4
	.sectionentsize	8
	.align		4
        /*0000*/ 	.word	0x00000000
	.align		4
        /*0004*/ 	.word	0xffffffff
	.align		4
        /*0008*/ 	.word	0x00000000
	.align		4
        /*000c*/ 	.word	0xfffffffe
	.align		4
        /*0010*/ 	.word	0x00000000
	.align		4
        /*0014*/ 	.word	0xfffffffd
	.align		4
        /*0018*/ 	.word	0x00000000
	.align		4
        /*001c*/ 	.word	0xfffffffc


//--------------------- .nv.constant4             --------------------------
	.section	.nv.constant4,"a",@progbits
	.align	8
	.align		8
.nv.constant4:
        /*0000*/ 	.dword	_ZN34_INTERNAL_0ab19324_4_k_cu_bae410fe4cuda3std3__45__cpo5beginE
	.align		8
        /*0008*/ 	.dword	_ZN34_INTERNAL_0ab19324_4_k_cu_bae410fe4cuda3std3__45__cpo3endE
	.align		8
        /*0010*/ 	.dword	_ZN34_INTERNAL_0ab19324_4_k_cu_bae410fe4cuda3std3__45__cpo6cbeginE
	.align		8
        /*0018*/ 	.dword	_ZN34_INTERNAL_0ab19324_4_k_cu_bae410fe4cuda3std3__45__cpo4cendE
	.align		8
        /*0020*/ 	.dword	_ZN34_INTERNAL_0ab19324_4_k_cu_bae410fe4cuda3std3__45__cpo6rbeginE
	.align		8
        /*0028*/ 	.dword	_ZN34_INTERNAL_0ab19324_4_k_cu_bae410fe4cuda3std3__45__cpo4rendE
	.align		8
        /*0030*/ 	.dword	_ZN34_INTERNAL_0ab19324_4_k_cu_bae410fe4cuda3std3__45__cpo7crbeginE
	.align		8
        /*0038*/ 	.dword	_ZN34_INTERNAL_0ab19324_4_k_cu_bae410fe4cuda3std3__45__cpo5crendE
	.align		8
        /*0040*/ 	.dword	_ZN34_INTERNAL_0ab19324_4_k_cu_bae410fe4cuda3std3__436_GLOBAL__N__0ab19324_4_k_cu_bae410fe6ignoreE
	.align		8
        /*0048*/ 	.dword	_ZN34_INTERNAL_0ab19324_4_k_cu_bae410fe4cuda3std3__419piecewise_constructE
	.align		8
        /*0050*/ 	.dword	_ZN34_INTERNAL_0ab19324_4_k_cu_bae410fe4cuda3std3__48in_placeE
	.align		8
        /*0058*/ 	.dword	_ZN34_INTERNAL_0ab19324_4_k_cu_bae410fe4cuda3std3__420unreachable_sentinelE
	.align		8
        /*0060*/ 	.dword	_ZN34_INTERNAL_0ab19324_4_k_cu_bae410fe4cuda3std3__47nulloptE
	.align		8
        /*0068*/ 	.dword	_ZN34_INTERNAL_0ab19324_4_k_cu_bae410fe4cuda3std3__48unexpectE
	.align		8
        /*0070*/ 	.dword	_ZN34_INTERNAL_0ab19324_4_k_cu_bae410fe4cuda3std6ranges3__45__cpo4swapE
	.align		8
        /*0078*/ 	.dword	_ZN34_INTERNAL_0ab19324_4_k_cu_bae410fe4cuda3std6ranges3__45__cpo9iter_moveE
	.align		8
        /*0080*/ 	.dword	_ZN34_INTERNAL_0ab19324_4_k_cu_bae410fe4cuda3std6ranges3__45__cpo5beginE
	.align		8
        /*0088*/ 	.dword	_ZN34_INTERNAL_0ab19324_4_k_cu_bae410fe4cuda3std6ranges3__45__cpo3endE
	.align		8
        /*0090*/ 	.dword	_ZN34_INTERNAL_0ab19324_4_k_cu_bae410fe4cuda3std6ranges3__45__cpo6cbeginE
	.align		8
        /*0098*/ 	.dword	_ZN34_INTERNAL_0ab19324_4_k_cu_bae410fe4cuda3std6ranges3__45__cpo4cendE
	.align		8
        /*00a0*/ 	.dword	_ZN34_INTERNAL_0ab19324_4_k_cu_bae410fe4cuda3std6ranges3__45__cpo7advanceE
	.align		8
        /*00a8*/ 	.dword	_ZN34_INTERNAL_0ab19324_4_k_cu_bae410fe4cuda3std6ranges3__45__cpo9iter_swapE
	.align		8
        /*00b0*/ 	.dword	_ZN34_INTERNAL_0ab19324_4_k_cu_bae410fe4cuda3std6ranges3__45__cpo4nextE
	.align		8
        /*00b8*/ 	.dword	_ZN34_INTERNAL_0ab19324_4_k_cu_bae410fe4cuda3std6ranges3__45__cpo4prevE
	.align		8
        /*00c0*/ 	.dword	_ZN34_INTERNAL_0ab19324_4_k_cu_bae410fe4cuda3std6ranges3__45__cpo4dataE
	.align		8
        /*00c8*/ 	.dword	_ZN34_INTERNAL_0ab19324_4_k_cu_bae410fe4cuda3std6ranges3__45__cpo5cdataE
	.align		8
        /*00d0*/ 	.dword	_ZN34_INTERNAL_0ab19324_4_k_cu_bae410fe4cuda3std6ranges3__45__cpo4sizeE
	.align		8
        /*00d8*/ 	.dword	_ZN34_INTERNAL_0ab19324_4_k_cu_bae410fe4cuda3std6ranges3__45__cpo5ssizeE
	.align		8
        /*00e0*/ 	.dword	_ZN34_INTERNAL_0ab19324_4_k_cu_bae410fe4cuda3std6ranges3__45__cpo8distanceE
	.align		8
        /*00e8*/ 	.dword	_ZN34_INTERNAL_0ab19324_4_k_cu_bae410fe6thrust24THRUST_300001_SM_1000_NS8cuda_cub3parE
	.align		8
        /*00f0*/ 	.dword	_ZN34_INTERNAL_0ab19324_4_k_cu_bae410fe6thrust24THRUST_300001_SM_1000_NS8cuda_cub10par_nosyncE
	.align		8
        /*00f8*/ 	.dword	_ZN34_INTERNAL_0ab19324_4_k_cu_bae410fe6thrust24THRUST_300001_SM_1000_NS6system6detail10sequential3seqE
	.align		8
        /*0100*/ 	.dword	_ZN34_INTERNAL_0ab19324_4_k_cu_bae410fe6thrust24THRUST_300001_SM_1000_NS12placeholders2_1E
	.align		8
        /*0108*/ 	.dword	_ZN34_INTERNAL_0ab19324_4_k_cu_bae410fe6thrust24THRUST_300001_SM_1000_NS12placeholders2_2E
	.align		8
        /*0110*/ 	.dword	_ZN34_INTERNAL_0ab19324_4_k_cu_bae410fe6thrust24THRUST_300001_SM_1000_NS12placeholders2_3E
	.align		8
        /*0118*/ 	.dword	_ZN34_INTERNAL_0ab19324_4_k_cu_bae410fe6thrust24THRUST_300001_SM_1000_NS12placeholders2_4E
	.align		8
        /*0120*/ 	.dword	_ZN34_INTERNAL_0ab19324_4_k_cu_bae410fe6thrust24THRUST_300001_SM_1000_NS12placeholders2_5E
	.align		8
        /*0128*/ 	.dword	_ZN34_INTERNAL_0ab19324_4_k_cu_bae410fe6thrust24THRUST_300001_SM_1000_NS12placeholders2_6E
	.align		8
        /*0130*/ 	.dword	_ZN34_INTERNAL_0ab19324_4_k_cu_bae410fe6thrust24THRUST_300001_SM_1000_NS12placeholders2_7E
	.align		8
        /*0138*/ 	.dword	_ZN34_INTERNAL_0ab19324_4_k_cu_bae410fe6thrust24THRUST_300001_SM_1000_NS12placeholders2_8E
	.align		8
        /*0140*/ 	.dword	_ZN34_INTERNAL_0ab19324_4_k_cu_bae410fe6thrust24THRUST_300001_SM_1000_NS12placeholders2_9E
	.align		8
        /*0148*/ 	.dword	_ZN34_INTERNAL_0ab19324_4_k_cu_bae410fe6thrust24THRUST_300001_SM_1000_NS12placeholders3_10E
	.align		8
        /*0150*/ 	.dword	_ZN34_INTERNAL_0ab19324_4_k_cu_bae410fe6thrust24THRUST_300001_SM_1000_NS3seqE


//--------------------- .text._ZN3cub18CUB_300001_SM_10006detail11EmptyKernelIvEEvv --------------------------
	.section	.text._ZN3cub18CUB_300001_SM_10006detail11EmptyKernelIvEEvv,"ax",@progbits
	.align	128
        .global         _ZN3cub18CUB_300001_SM_10006detail11EmptyKernelIvEEvv
        .type           _ZN3cub18CUB_300001_SM_10006detail11EmptyKernelIvEEvv,@function
        .size           _ZN3cub18CUB_300001_SM_10006detail11EmptyKernelIvEEvv,(.L_x_8 - _ZN3cub18CUB_300001_SM_10006detail11EmptyKernelIvEEvv)
        .other          _ZN3cub18CUB_300001_SM_10006detail11EmptyKernelIvEEvv,@"STO_CUDA_ENTRY STV_DEFAULT"
_ZN3cub18CUB_300001_SM_10006detail11EmptyKernelIvEEvv:
.text._ZN3cub18CUB_300001_SM_10006detail11EmptyKernelIvEEvv:
[----:B------:R-:W-:Y:S01]  /*0000*/  LDC R1, c[0x0][0x37c] ;  /* 0x0000df00ff017b82 */ /* 0x000fe20000000800 */
[----:B------:R-:W-:Y:S05]  /*0010*/  EXIT ;  /* 0x000000000000794d */ /* 0x000fea0003800000 */
.L_x_0:
[----:B------:R-:W-:-:S00]  /*0020*/  BRA `(.L_x_0) ;  /* 0xfffffffc00fc7947 */ /* 0x000fc0000383ffff */
[----:B------:R-:W-:-:S00]  /*0030*/  NOP ;  /* 0x0000000000007918 */ /* 0x000fc00000000000 */
        /* <DEDUP_REMOVED lines=12> */
.L_x_8:


//--------------------- .text._Z8copy_matPiS_i    --------------------------
	.section	.text._Z8copy_matPiS_i,"ax",@progbits
	.align	128
        .global         _Z8copy_matPiS_i
        .type           _Z8copy_matPiS_i,@function
        .size           _Z8copy_matPiS_i,(.L_x_9 - _Z8copy_matPiS_i)
        .other          _Z8copy_matPiS_i,@"STO_CUDA_ENTRY STV_DEFAULT"
_Z8copy_matPiS_i:
.text._Z8copy_matPiS_i:
[----:B------:R-:W-:Y:S01]  /*0000*/  LDC R1, c[0x0][0x37c] ;  /* 0x0000df00ff017b82 */ /* 0x000fe20000000800 */
[----:B------:R-:W0:Y:S07]  /*0010*/  S2R R0, SR_TID.X ;  /* 0x0000000000007919 */ /* 0x000e2e0000002100 */
[----:B------:R-:W0:Y:S01]  /*0020*/  S2UR UR5, SR_CTAID.X ;  /* 0x00000000000579c3 */ /* 0x000e220000002500 */
[----:B------:R-:W1:Y:S07]  /*0030*/  LDCU UR4, c[0x0][0x390] ;  /* 0x00007200ff0477ac */ /* 0x000e6e0008000800 */
[----:B------:R-:W0:Y:S01]  /*0040*/  LDC R7, c[0x0][0x360] ;  /* 0x0000d800ff077b82 */ /* 0x000e220000000800 */
[----:B-1----:R-:W-:Y:S01]  /*0050*/  UIMAD UR4, UR4, UR4, URZ ;  /* 0x00000004040472a4 */ /* 0x002fe2000f8e02ff */
[----:B0-----:R-:W-:-:S05]  /*0060*/  IMAD R7, R7, UR5, R0 ;  /* 0x0000000507077c24 */ /* 0x001fca000f8e0200 */
[----:B------:R-:W-:-:S13]  /*0070*/  ISETP.GE.AND P0, PT, R7, UR4, PT ;  /* 0x0000000407007c0c */ /* 0x000fda000bf06270 */
[----:B------:R-:W-:Y:S05]  /*0080*/  @P0 EXIT ;  /* 0x000000000000094d */ /* 0x000fea0003800000 */
[----:B------:R-:W0:Y:S01]  /*0090*/  LDC.64 R2, c[0x0][0x388] ;  /* 0x0000e200ff027b82 */ /* 0x000e220000000a00 */
[----:B------:R-:W1:Y:S07]  /*00a0*/  LDCU.64 UR4, c[0x0][0x358] ;  /* 0x00006b00ff0477ac */ /* 0x000e6e0008000a00 */
[----:B------:R-:W2:Y:S01]  /*00b0*/  LDC.64 R4, c[0x0][0x380] ;  /* 0x0000e000ff047b82 */ /* 0x000ea20000000a00 */
[----:B0-----:R-:W-:-:S06]  /*00c0*/  IMAD.WIDE R2, R7, 0x4, R2 ;  /* 0x0000000407027825 */ /* 0x001fcc00078e0202 */
[----:B-1----:R-:W3:Y:S01]  /*00d0*/  LDG.E R3, desc[UR4][R2.64] ;  /* 0x0000000402037981 */ /* 0x002ee2000c1e1900 */
[----:B--2---:R-:W-:-:S05]  /*00e0*/  IMAD.WIDE R4, R7, 0x4, R4 ;  /* 0x0000000407047825 */ /* 0x004fca00078e0204 */
[----:B---3--:R-:W-:Y:S01]  /*00f0*/  STG.E desc[UR4][R4.64], R3 ;  /* 0x0000000304007986 */ /* 0x008fe2000c101904 */
[----:B------:R-:W-:Y:S05]  /*0100*/  EXIT ;  /* 0x000000000000794d */ /* 0x000fea0003800000 */
.L_x_1:
        /* <DEDUP_REMOVED lines=15> */
.L_x_9:


//--------------------- .text._Z9makeMergePiS_S_iii --------------------------
	.section	.text._Z9makeMergePiS_S_iii,"ax",@progbits
	.align	128
        .global         _Z9makeMergePiS_S_iii
        .type           _Z9makeMergePiS_S_iii,@function
        .size           _Z9makeMergePiS_S_iii,(.L_x_10 - _Z9makeMergePiS_S_iii)
        .other          _Z9makeMergePiS_S_iii,@"STO_CUDA_ENTRY STV_DEFAULT"
_Z9makeMergePiS_S_iii:
.text._Z9makeMergePiS_S_iii:
[----:B------:R-:W-:Y:S01]  /*0000*/  LDC R1, c[0x0][0x37c] ;  /* 0x0000df00ff017b82 */ /* 0x000fe20000000800 */
[----:B------:R-:W0:Y:S01]  /*0010*/  S2R R13, SR_CTAID.X ;  /* 0x00000000000d7919 */ /* 0x000e220000002500 */
[----:B------:R-:W1:Y:S01]  /*0020*/  LDCU UR8, c[0x0][0x3a0] ;  /* 0x00007400ff0877ac */ /* 0x000e620008000800 */
[----:B------:R-:W0:Y:S01]  /*0030*/  S2R R0, SR_TID.X ;  /* 0x0000000000007919 */ /* 0x000e220000002100 */
[----:B------:R-:W0:Y:S01]  /*0040*/  LDCU UR5, c[0x0][0x360] ;  /* 0x00006c00ff0577ac */ /* 0x000e220008000800 */
[----:B-1----:R-:W-:Y:S01]  /*0050*/  UIADD3 UR4, UPT, UPT, UR8, -0x1, URZ ;  /* 0xffffffff08047890 */ /* 0x002fe2000fffe0ff */
[----:B0-----:R-:W-:-:S05]  /*0060*/  IMAD R13, R13, UR5, R0 ;  /* 0x000000050d0d7c24 */ /* 0x001fca000f8e0200 */
[----:B------:R-:W-:-:S13]  /*0070*/  ISETP.GE.AND P0, PT, R13, UR4, PT ;  /* 0x000000040d007c0c */ /* 0x000fda000bf06270 */
[----:B------:R-:W-:Y:S05]  /*0080*/  @P0 EXIT ;  /* 0x000000000000094d */ /* 0x000fea0003800000 */
[----:B------:R-:W-:Y:S01]  /*0090*/  ISETP.NE.AND P0, PT, R13, RZ, PT ;  /* 0x000000ff0d00720c */ /* 0x000fe20003f05270 */
[----:B------:R-:W0:-:S12]  /*00a0*/  LDCU.64 UR6, c[0x0][0x358] ;  /* 0x00006b00ff0677ac */ /* 0x000e180008000a00 */
[----:B------:R-:W0:Y:S02]  /*00b0*/  @!P0 LDC.64 R2, c[0x0][0x380] ;  /* 0x0000e000ff028b82 */ /* 0x000e240000000a00 */
[----:B0-----:R0:W-:Y:S01]  /*00c0*/  @!P0 STG.E desc[UR6][R2.64], RZ ;  /* 0x000000ff02008986 */ /* 0x0011e2000c101906 */
[----:B------:R-:W-:Y:S05]  /*00d0*/  @!P0 EXIT ;  /* 0x000000000000894d */ /* 0x000fea0003800000 */
[----:B0-----:R-:W0:Y:S08]  /*00e0*/  LDC.64 R2, c[0x0][0x390] ;  /* 0x0000e400ff027b82 */ /* 0x001e300000000a00 */
[----:B------:R-:W1:Y:S08]  /*00f0*/  LDC.64 R10, c[0x0][0x398] ;  /* 0x0000e600ff0a7b82 */ /* 0x000e700000000a00 */
[----:B------:R-:W2:Y:S01]  /*0100*/  LDC.64 R6, c[0x0][0x388] ;  /* 0x0000e200ff067b82 */ /* 0x000ea20000000a00 */
[----:B0-----:R-:W-:-:S06]  /*0110*/  IMAD.WIDE R2, R13, 0x4, R2 ;  /* 0x000000040d027825 */ /* 0x001fcc00078e0202 */
[----:B------:R-:W3:Y:S01]  /*0120*/  LDG.E R2, desc[UR6][R2.64] ;  /* 0x0000000602027981 */ /* 0x000ee2000c1e1900 */
[----:B-1----:R-:W-:-:S04]  /*0130*/  IMAD R9, R10, UR8, R11 ;  /* 0x000000080a097c24 */ /* 0x002fc8000f8e020b */
[----:B--2---:R-:W-:-:S06]  /*0140*/  IMAD.WIDE R8, R9, 0x4, R6 ;  /* 0x0000000409087825 */ /* 0x004fcc00078e0206 */
[----:B------:R-:W2:Y:S01]  /*0150*/  LDG.E R8, desc[UR6][R8.64] ;  /* 0x0000000608087981 */ /* 0x000ea2000c1e1900 */
[--C-:B---3--:R-:W-:Y:S02]  /*0160*/  IMAD R5, R10, UR8, R2.reuse ;  /* 0x000000080a057c24 */ /* 0x108fe4000f8e0202 */
[----:B------:R-:W-:Y:S02]  /*0170*/  IMAD R11, R11, UR8, R2 ;  /* 0x000000080b0b7c24 */ /* 0x000fe4000f8e0202 */
[----:B------:R-:W-:-:S04]  /*0180*/  IMAD.WIDE R4, R5, 0x4, R6 ;  /* 0x0000000405047825 */ /* 0x000fc800078e0206 */
[----:B------:R-:W-:Y:S02]  /*0190*/  IMAD.WIDE R6, R11, 0x4, R6 ;  /* 0x000000040b067825 */ /* 0x000fe400078e0206 */
[----:B------:R-:W2:Y:S01]  /*01a0*/  LDG.E R4, desc[UR6][R4.64] ;  /* 0x0000000604047981 */ /* 0x000ea2000c1e1900 */
[----:B------:R-:W0:Y:S03]  /*01b0*/  LDC.64 R10, c[0x0][0x380] ;  /* 0x0000e000ff0a7b82 */ /* 0x000e260000000a00 */
[----:B------:R-:W2:Y:S01]  /*01c0*/  LDG.E R7, desc[UR6][R6.64] ;  /* 0x0000000606077981 */ /* 0x000ea2000c1e1900 */
[C---:B------:R-:W-:Y:S02]  /*01d0*/  IMAD R15, R13.reuse, UR4, RZ ;  /* 0x000000040d0f7c24 */ /* 0x040fe4000f8e02ff */
[----:B0-----:R-:W-:-:S04]  /*01e0*/  IMAD.WIDE R2, R13, 0x4, R10 ;  /* 0x000000040d027825 */ /* 0x001fc800078e020a */
[----:B------:R-:W-:Y:S01]  /*01f0*/  IMAD.WIDE R10, R15, 0x4, R10 ;  /* 0x000000040f0a7825 */ /* 0x000fe200078e020a */
[----:B--2---:R-:W-:-:S04]  /*0200*/  IADD3 R0, PT, PT, -R8, R7, R4 ;  /* 0x0000000708007210 */ /* 0x004fc80007ffe104 */
[----:B------:R-:W-:-:S04]  /*0210*/  LEA.HI R0, R0, R0, RZ, 0x1 ;  /* 0x0000000000007211 */ /* 0x000fc800078f08ff */
[----:B------:R-:W-:-:S05]  /*0220*/  SHF.R.S32.HI R13, RZ, 0x1, R0 ;  /* 0x00000001ff0d7819 */ /* 0x000fca0000011400 */
[----:B------:R-:W-:Y:S04]  /*0230*/  STG.E desc[UR6][R2.64], R13 ;  /* 0x0000000d02007986 */ /* 0x000fe8000c101906 */
[----:B------:R-:W-:Y:S01]  /*0240*/  STG.E desc[UR6][R10.64], R13 ;  /* 0x0000000d0a007986 */ /* 0x000fe2000c101906 */
[----:B------:R-:W-:Y:S05]  /*0250*/  EXIT ;  /* 0x000000000000794d */ /* 0x000fea0003800000 */
.L_x_2:
        /* <DEDUP_REMOVED lines=10> */
.L_x_10:


//--------------------- .text._Z7makeNewPiS_iii   --------------------------
	.section	.text._Z7makeNewPiS_iii,"ax",@progbits
	.align	128
        .global         _Z7makeNewPiS_iii
        .type           _Z7makeNewPiS_iii,@function
        .size           _Z7makeNewPiS_iii,(.L_x_11 - _Z7makeNewPiS_iii)
        .other          _Z7makeNewPiS_iii,@"STO_CUDA_ENTRY STV_DEFAULT"
_Z7makeNewPiS_iii:
.text._Z7makeNewPiS_iii:
[----:B------:R-:W-:Y:S01]  /*0000*/  LDC R1, c[0x0][0x37c] ;  /* 0x0000df00ff017b82 */ /* 0x000fe20000000800 */
[----:B------:R-:W0:Y:S07]  /*0010*/  S2R R5, SR_CTAID.X ;  /* 0x0000000000057919 */ /* 0x000e2e0000002500 */
[----:B------:R-:W1:Y:S01]  /*0020*/  LDC R0, c[0x0][0x398] ;  /* 0x0000e600ff007b82 */ /* 0x000e620000000800 */
[----:B------:R-:W0:Y:S01]  /*0030*/  LDCU UR4, c[0x0][0x360] ;  /* 0x00006c00ff0477ac */ /* 0x000e220008000800 */
[----:B------:R-:W0:Y:S02]  /*0040*/  S2R R2, SR_TID.X ;  /* 0x0000000000027919 */ /* 0x000e240000002100 */
[----:B0-----:R-:W-:-:S02]  /*0050*/  IMAD R5, R5, UR4, R2 ;  /* 0x0000000405057c24 */ /* 0x001fc4000f8e0202 */
[----:B-1----:R-:W-:-:S05]  /*0060*/  IMAD R2, R0, R0, RZ ;  /* 0x0000000000027224 */ /* 0x002fca00078e02ff */
[----:B------:R-:W-:-:S13]  /*0070*/  ISETP.GE.AND P0, PT, R5, R2, PT ;  /* 0x000000020500720c */ /* 0x000fda0003f06270 */
[----:B------:R-:W-:Y:S05]  /*0080*/  @P0 EXIT ;  /* 0x000000000000094d */ /* 0x000fea0003800000 */
[----:B------:R-:W-:Y:S01]  /*0090*/  IABS R7, R0 ;  /* 0x0000000000077213 */ /* 0x000fe20000000000 */
[----:B------:R-:W0:Y:S03]  /*00a0*/  LDCU.64 UR8, c[0x0][0x390] ;  /* 0x00007200ff0877ac */ /* 0x000e260008000a00 */
[----:B------:R-:W1:Y:S08]  /*00b0*/  I2F.RP R4, R7 ;  /* 0x0000000700047306 */ /* 0x000e700000209400 */
[----:B-1----:R-:W1:Y:S02]  /*00c0*/  MUFU.RCP R4, R4 ;  /* 0x0000000400047308 */ /* 0x002e640000001000 */
[----:B-1----:R-:W-:-:S06]  /*00d0*/  VIADD R2, R4, 0xffffffe ;  /* 0x0ffffffe04027836 */ /* 0x002fcc0000000000 */
[----:B------:R1:W2:Y:S02]  /*00e0*/  F2I.FTZ.U32.TRUNC.NTZ R3, R2 ;  /* 0x0000000200037305 */ /* 0x0002a4000021f000 */
[----:B-1----:R-:W-:Y:S02]  /*00f0*/  IMAD.MOV.U32 R2, RZ, RZ, RZ ;  /* 0x000000ffff027224 */ /* 0x002fe400078e00ff */
[----:B--2---:R-:W-:-:S04]  /*0100*/  IMAD.MOV R6, RZ, RZ, -R3 ;  /* 0x000000ffff067224 */ /* 0x004fc800078e0a03 */
[----:B------:R-:W-:Y:S01]  /*0110*/  IMAD R9, R6, R7, RZ ;  /* 0x0000000706097224 */ /* 0x000fe200078e02ff */
[----:B------:R-:W-:-:S03]  /*0120*/  IABS R6, R5 ;  /* 0x0000000500067213 */ /* 0x000fc60000000000 */
[----:B------:R-:W-:Y:S01]  /*0130*/  IMAD.HI.U32 R3, R3, R9, R2 ;  /* 0x0000000903037227 */ /* 0x000fe200078e0002 */
[----:B------:R-:W-:-:S04]  /*0140*/  LOP3.LUT R2, R5, R0, RZ, 0x3c, !PT ;  /* 0x0000000005027212 */ /* 0x000fc800078e3cff */
[----:B------:R-:W-:Y:S01]  /*0150*/  ISETP.GE.AND P2, PT, R2, RZ, PT ;  /* 0x000000ff0200720c */ /* 0x000fe20003f46270 */
[----:B------:R-:W-:-:S04]  /*0160*/  IMAD.HI.U32 R3, R3, R6, RZ ;  /* 0x0000000603037227 */ /* 0x000fc800078e00ff */
[----:B------:R-:W-:-:S04]  /*0170*/  IMAD.MOV R4, RZ, RZ, -R3 ;  /* 0x000000ffff047224 */ /* 0x000fc800078e0a03 */
[----:B------:R-:W-:-:S05]  /*0180*/  IMAD R4, R7, R4, R6 ;  /* 0x0000000407047224 */ /* 0x000fca00078e0206 */
[----:B------:R-:W-:-:S13]  /*0190*/  ISETP.GT.U32.AND P1, PT, R7, R4, PT ;  /* 0x000000040700720c */ /* 0x000fda0003f24070 */
[----:B------:R-:W-:Y:S02]  /*01a0*/  @!P1 IMAD.IADD R4, R4, 0x1, -R7 ;  /* 0x0000000104049824 */ /* 0x000fe400078e0a07 */
[----:B------:R-:W-:Y:S01]  /*01b0*/  @!P1 VIADD R3, R3, 0x1 ;  /* 0x0000000103039836 */ /* 0x000fe20000000000 */
[----:B------:R-:W-:Y:S02]  /*01c0*/  ISETP.NE.AND P1, PT, R0, RZ, PT ;  /* 0x000000ff0000720c */ /* 0x000fe40003f25270 */
[----:B------:R-:W-:-:S13]  /*01d0*/  ISETP.GE.U32.AND P0, PT, R4, R7, PT ;  /* 0x000000070400720c */ /* 0x000fda0003f06070 */
[----:B------:R-:W-:-:S05]  /*01e0*/  @P0 IADD3 R3, PT, PT, R3, 0x1, RZ ;  /* 0x0000000103030810 */ /* 0x000fca0007ffe0ff */
[----:B------:R-:W-:-:S04]  /*01f0*/  IMAD.MOV.U32 R9, RZ, RZ, R3 ;  /* 0x000000ffff097224 */ /* 0x000fc800078e0003 */
[----:B------:R-:W-:Y:S01]  /*0200*/  @!P2 IMAD.MOV R9, RZ, RZ, -R9 ;  /* 0x000000ffff09a224 */ /* 0x000fe200078e0a09 */
[----:B------:R-:W-:-:S04]  /*0210*/  @!P1 LOP3.LUT R9, RZ, R0, RZ, 0x33, !PT ;  /* 0x00000000ff099212 */ /* 0x000fc800078e33ff */
[----:B0-----:R-:W-:Y:S01]  /*0220*/  ISETP.NE.AND P0, PT, R9, UR9, PT ;  /* 0x0000000909007c0c */ /* 0x001fe2000bf05270 */
[----:B------:R-:W-:-:S03]  /*0230*/  IMAD.MOV R2, RZ, RZ, -R9 ;  /* 0x000000ffff027224 */ /* 0x000fc600078e0a09 */
[----:B------:R-:W-:Y:S01]  /*0240*/  ISETP.EQ.OR P0, PT, R9, UR8, !P0 ;  /* 0x0000000809007c0c */ /* 0x000fe2000c702670 */
[----:B------:R-:W-:-:S05]  /*0250*/  IMAD R11, R0, R2, R5 ;  /* 0x00000002000b7224 */ /* 0x000fca00078e0205 */
[----:B------:R-:W-:-:S04]  /*0260*/  ISETP.EQ.OR P0, PT, R11, UR8, P0 ;  /* 0x000000080b007c0c */ /* 0x000fc80008702670 */
[----:B------:R-:W-:-:S13]  /*0270*/  ISETP.EQ.OR P0, PT, R11, UR9, P0 ;  /* 0x000000090b007c0c */ /* 0x000fda0008702670 */
[----:B------:R-:W-:Y:S05]  /*0280*/  @P0 EXIT ;  /* 0x000000000000094d */ /* 0x000fea0003800000 */
[----:B------:R-:W0:Y:S01]  /*0290*/  LDC.64 R2, c[0x0][0x380] ;  /* 0x0000e000ff027b82 */ /* 0x000e220000000a00 */
[----:B------:R-:W1:Y:S01]  /*02a0*/  LDCU.64 UR6, c[0x0][0x358] ;  /* 0x00006b00ff0677ac */ /* 0x000e620008000a00 */
[----:B0-----:R-:W-:Y:S01]  /*02b0*/  IMAD.WIDE R2, R5, 0x4, R2 ;  /* 0x0000000405027825 */ /* 0x001fe200078e0202 */
[----:B------:R-:W-:-:S05]  /*02c0*/  UISETP.LT.AND UP0, UPT, UR9, UR8, UPT ;  /* 0x000000080900728c */ /* 0x000fca000bf01270 */
[----:B------:R-:W0:Y:S01]  /*02d0*/  LDC.64 R4, c[0x0][0x388] ;  /* 0x0000e200ff047b82 */ /* 0x000e220000000a00 */
[----:B-1----:R1:W2:Y:S01]  /*02e0*/  LDG.E R7, desc[UR6][R2.64] ;  /* 0x0000000602077981 */ /* 0x0022a2000c1e1900 */
[----:B------:R-:W-:Y:S01]  /*02f0*/  UISETP.LT.AND UP1, UPT, UR9, UR8, UPT ;  /* 0x000000080900728c */ /* 0x000fe2000bf21270 */
[----:B------:R-:W-:Y:S01]  /*0300*/  VIADD R0, R0, 0xffffffff ;  /* 0xffffffff00007836 */ /* 0x000fe20000000000 */
[----:B------:R-:W-:Y:S02]  /*0310*/  USEL UR4, UR9, UR8, !UP0 ;  /* 0x0000000809047287 */ /* 0x000fe4000c000000 */
[----:B------:R-:W-:-:S04]  /*0320*/  USEL UR5, UR9, UR8, UP1 ;  /* 0x0000000809057287 */ /* 0x000fc80008800000 */
[----:B------:R-:W-:Y:S02]  /*0330*/  ISETP.GT.AND P0, PT, R9, UR4, PT ;  /* 0x0000000409007c0c */ /* 0x000fe4000bf04270 */
[----:B------:R-:W-:Y:S02]  /*0340*/  ISETP.GT.AND P1, PT, R11, UR4, PT ;  /* 0x000000040b007c0c */ /* 0x000fe4000bf24270 */
[----:B------:R-:W-:Y:S02]  /*0350*/  ISETP.GE.AND P2, PT, R9, UR5, PT ;  /* 0x0000000509007c0c */ /* 0x000fe4000bf46270 */
[----:B------:R-:W-:Y:S02]  /*0360*/  ISETP.GE.AND P3, PT, R11, UR5, PT ;  /* 0x000000050b007c0c */ /* 0x000fe4000bf66270 */
[----:B------:R-:W-:Y:S02]  /*0370*/  SEL R6, RZ, 0xffffffff, !P0 ;  /* 0xffffffffff067807 */ /* 0x000fe40004000000 */
[----:B-1----:R-:W-:-:S02]  /*0380*/  SEL R2, RZ, 0xffffffff, !P1 ;  /* 0xffffffffff027807 */ /* 0x002fc40004800000 */
[----:B------:R-:W-:Y:S02]  /*0390*/  SEL R6, R6, 0x1, P2 ;  /* 0x0000000106067807 */ /* 0x000fe40001000000 */
[----:B------:R-:W-:Y:S02]  /*03a0*/  SEL R2, R2, 0x1, P3 ;  /* 0x0000000102027807 */ /* 0x000fe40001800000 */
[----:B------:R-:W-:-:S03]  /*03b0*/  IADD3 R6, PT, PT, R9, R6, RZ ;  /* 0x0000000609067210 */ /* 0x000fc60007ffe0ff */
[----:B------:R-:W-:-:S04]  /*03c0*/  IMAD.IADD R3, R11, 0x1, R2 ;  /* 0x000000010b037824 */ /* 0x000fc800078e0202 */
[----:B------:R-:W-:-:S04]  /*03d0*/  IMAD R3, R6, R0, R3 ;  /* 0x0000000006037224 */ /* 0x000fc800078e0203 */
[----:B0-----:R-:W-:-:S05]  /*03e0*/  IMAD.WIDE R2, R3, 0x4, R4 ;  /* 0x0000000403027825 */ /* 0x001fca00078e0204 */
[----:B--2---:R-:W-:Y:S01]  /*03f0*/  STG.E desc[UR6][R2.64], R7 ;  /* 0x0000000702007986 */ /* 0x004fe2000c101906 */
[----:B------:R-:W-:Y:S05]  /*0400*/  EXIT ;  /* 0x000000000000794d */ /* 0x000fea0003800000 */
.L_x_3:
        /* <DEDUP_REMOVED lines=15> */
.L_x_11:


//--------------------- .text._Z9getMinidxPiS_ii  --------------------------
	.section	.text._Z9getMinidxPiS_ii,"ax",@progbits
	.align	128
        .global         _Z9getMinidxPiS_ii
        .type           _Z9getMinidxPiS_ii,@function
        .size           _Z9getMinidxPiS_ii,(.L_x_12 - _Z9getMinidxPiS_ii)
        .other          _Z9getMinidxPiS_ii,@"STO_CUDA_ENTRY STV_DEFAULT"
_Z9getMinidxPiS_ii:
.text._Z9getMinidxPiS_ii:
[----:B------:R-:W-:Y:S01]  /*0000*/  LDC R1, c[0x0][0x37c] ;  /* 0x0000df00ff017b82 */ /* 0x000fe20000000800 */
[----:B------:R-:W0:Y:S01]  /*0010*/  S2R R5, SR_CTAID.X ;  /* 0x0000000000057919 */ /* 0x000e220000002500 */
[----:B------:R-:W1:Y:S01]  /*0020*/  LDCU UR4, c[0x0][0x394] ;  /* 0x00007280ff0477ac */ /* 0x000e620008000800 */
[----:B------:R-:W0:Y:S01]  /*0030*/  S2R R0, SR_TID.X ;  /* 0x0000000000007919 */ /* 0x000e220000002100 */
[----:B------:R-:W0:Y:S01]  /*0040*/  LDCU UR5, c[0x0][0x360] ;  /* 0x00006c00ff0577ac */ /* 0x000e220008000800 */
[----:B-1----:R-:W-:Y:S01]  /*0050*/  UIMAD UR4, UR4, UR4, URZ ;  /* 0x00000004040472a4 */ /* 0x002fe2000f8e02ff */
[----:B0-----:R-:W-:-:S05]  /*0060*/  IMAD R5, R5, UR5, R0 ;  /* 0x0000000505057c24 */ /* 0x001fca000f8e0200 */
[----:B------:R-:W-:-:S13]  /*0070*/  ISETP.GE.AND P0, PT, R5, UR4, PT ;  /* 0x0000000405007c0c */ /* 0x000fda000bf06270 */
[----:B------:R-:W-:Y:S05]  /*0080*/  @P0 EXIT ;  /* 0x000000000000094d */ /* 0x000fea0003800000 */
[----:B------:R-:W0:Y:S01]  /*0090*/  LDC.64 R2, c[0x0][0x380] ;  /* 0x0000e000ff027b82 */ /* 0x000e220000000a00 */
[----:B------:R-:W1:Y:S01]  /*00a0*/  LDCU.64 UR4, c[0x0][0x358] ;  /* 0x00006b00ff0477ac */ /* 0x000e620008000a00 */
[----:B------:R-:W2:Y:S01]  /*00b0*/  LDCU UR6, c[0x0][0x390] ;  /* 0x00007200ff0677ac */ /* 0x000ea20008000800 */
[----:B0-----:R-:W-:-:S06]  /*00c0*/  IMAD.WIDE R2, R5, 0x4, R2 ;  /* 0x0000000405027825 */ /* 0x001fcc00078e0202 */
[----:B-1----:R-:W2:Y:S02]  /*00d0*/  LDG.E R2, desc[UR4][R2.64] ;  /* 0x0000000402027981 */ /* 0x002ea4000c1e1900 */
[----:B--2---:R-:W-:-:S13]  /*00e0*/  ISETP.NE.AND P0, PT, R2, UR6, PT ;  /* 0x0000000602007c0c */ /* 0x004fda000bf05270 */
[----:B------:R-:W-:Y:S05]  /*00f0*/  @P0 EXIT ;  /* 0x000000000000094d */ /* 0x000fea0003800000 */
[----:B------:R-:W0:Y:S02]  /*0100*/  LDC.64 R2, c[0x0][0x388] ;  /* 0x0000e200ff027b82 */ /* 0x000e240000000a00 */
[----:B0-----:R-:W-:Y:S01]  /*0110*/  STG.E desc[UR4][R2.64], R5 ;  /* 0x0000000502007986 */ /* 0x001fe2000c101904 */
[----:B------:R-:W-:Y:S05]  /*0120*/  EXIT ;  /* 0x000000000000794d */ /* 0x000fea0003800000 */
.L_x_4:
        /* <DEDUP_REMOVED lines=13> */
.L_x_12:


//--------------------- .text._Z7findMinPiS_i     --------------------------
	.section	.text._Z7findMinPiS_i,"ax",@progbits
	.align	128
        .global         _Z7findMinPiS_i
        .type           _Z7findMinPiS_i,@function
        .size           _Z7findMinPiS_i,(.L_x_13 - _Z7findMinPiS_i)
        .other          _Z7findMinPiS_i,@"STO_CUDA_ENTRY STV_DEFAULT"
_Z7findMinPiS_i:
.text._Z7findMinPiS_i:
        /* <DEDUP_REMOVED lines=11> */
[----:B0-----:R-:W-:-:S06]  /*00b0*/  IMAD.WIDE R2, R5, 0x4, R2 ;  /* 0x0000000405027825 */ /* 0x001fcc00078e0202 */
[----:B-1----:R-:W2:Y:S01]  /*00c0*/  LDG.E R2, desc[UR6][R2.64] ;  /* 0x0000000602027981 */ /* 0x002ea2000c1e1900 */
[----:B------:R-:W0:Y:S01]  /*00d0*/  LDC.64 R4, c[0x0][0x388] ;  /* 0x0000e200ff047b82 */ /* 0x000e220000000a00 */
[----:B------:R-:W-:Y:S01]  /*00e0*/  VOTEU.ANY UR4, UPT, PT ;  /* 0x0000000000047886 */ /* 0x000fe200038e0100 */
[----:B------:R-:W1:Y:S01]  /*00f0*/  S2R R0, SR_LANEID ;  /* 0x0000000000007919 */ /* 0x000e620000000000 */
[----:B------:R-:W-:-:S06]  /*0100*/  UFLO.U32 UR4, UR4 ;  /* 0x00000004000472bd */ /* 0x000fcc00080e0000 */
[----:B-1----:R-:W-:Y:S02]  /*0110*/  ISETP.EQ.U32.AND P0, PT, R0, UR4, PT ;  /* 0x0000000400007c0c */ /* 0x002fe4000bf02070 */
[----:B--2---:R-:W-:-:S13]  /*0120*/  CREDUX.MIN.S32 UR5, R2 ;  /* 0x00000000020572cc */ /* 0x004fda0000008200 */
[----:B------:R-:W-:-:S05]  /*0130*/  MOV R7, UR5 ;  /* 0x0000000500077c02 */ /* 0x000fca0008000f00 */
[----:B0-----:R-:W-:Y:S01]  /*0140*/  @P0 REDG.E.MIN.S32.STRONG.GPU desc[UR6][R4.64], R7 ;  /* 0x000000070400098e */ /* 0x001fe2000c92e306 */
[----:B------:R-:W-:Y:S05]  /*0150*/  EXIT ;  /* 0x000000000000794d */ /* 0x000fea0003800000 */
.L_x_5:
        /* <DEDUP_REMOVED lines=10> */
.L_x_13:


//--------------------- .text._Z9create_njPiS_S_i --------------------------
	.section	.text._Z9create_njPiS_S_i,"ax",@progbits
	.align	128
        .global         _Z9create_njPiS_S_i
        .type           _Z9create_njPiS_S_i,@function
        .size           _Z9create_njPiS_S_i,(.L_x_14 - _Z9create_njPiS_S_i)
        .other          _Z9create_njPiS_S_i,@"STO_CUDA_ENTRY STV_DEFAULT"
_Z9create_njPiS_S_i:
.text._Z9create_njPiS_S_i:
[----:B------:R-:W-:Y:S01]  /*0000*/  LDC R1, c[0x0][0x37c] ;  /* 0x0000df00ff017b82 */ /* 0x000fe20000000800 */
[----:B------:R-:W0:Y:S07]  /*0010*/  S2R R0, SR_TID.X ;  /* 0x0000000000007919 */ /* 0x000e2e0000002100 */
[----:B------:R-:W1:Y:S01]  /*0020*/  LDC R3, c[0x0][0x398] ;  /* 0x0000e600ff037b82 */ /* 0x000e620000000800 */
[----:B------:R-:W0:Y:S01]  /*0030*/  LDCU UR4, c[0x0][0x360] ;  /* 0x00006c00ff0477ac */ /* 0x000e220008000800 */
[----:B------:R-:W0:Y:S02]  /*0040*/  S2R R5, SR_CTAID.X ;  /* 0x0000000000057919 */ /* 0x000e240000002500 */
        /* <DEDUP_REMOVED lines=8> */
[----:B-1----:R-:W-:-:S06]  /*00d0*/  IADD3 R4, PT, PT, R2, 0xffffffe, RZ ;  /* 0x0ffffffe02047810 */ /* 0x002fcc0007ffe0ff */
[----:B------:R1:W2:Y:S02]  /*00e0*/  F2I.FTZ.U32.TRUNC.NTZ R5, R4 ;  /* 0x0000000400057305 */ /* 0x0002a4000021f000 */
[----:B-1----:R-:W-:Y:S01]  /*00f0*/  IMAD.MOV.U32 R4, RZ, RZ, RZ ;  /* 0x000000ffff047224 */ /* 0x002fe200078e00ff */
[----:B--2---:R-:W-:-:S05]  /*0100*/  IADD3 R6, PT, PT, RZ, -R5, RZ ;  /* 0x80000005ff067210 */ /* 0x004fca0007ffe0ff */
[----:B------:R-:W-:Y:S01]  /*0110*/  IMAD R9, R6, R7, RZ ;  /* 0x0000000706097224 */ /* 0x000fe200078e02ff */
[----:B------:R-:W-:-:S03]  /*0120*/  IABS R6, R0 ;  /* 0x0000000000067213 */ /* 0x000fc60000000000 */
[----:B------:R-:W-:-:S06]  /*0130*/  IMAD.HI.U32 R5, R5, R9, R4 ;  /* 0x0000000905057227 */ /* 0x000fcc00078e0004 */
[----:B------:R-:W-:-:S05]  /*0140*/  IMAD.HI.U32 R5, R5, R6, RZ ;  /* 0x0000000605057227 */ /* 0x000fca00078e00ff */
[----:B------:R-:W-:-:S05]  /*0150*/  IADD3 R2, PT, PT, -R5, RZ, RZ ;  /* 0x000000ff05027210 */ /* 0x000fca0007ffe1ff */
[----:B------:R-:W-:-:S05]  /*0160*/  IMAD R2, R7, R2, R6 ;  /* 0x0000000207027224 */ /* 0x000fca00078e0206 */
[----:B------:R-:W-:-:S13]  /*0170*/  ISETP.GT.U32.AND P2, PT, R7, R2, PT ;  /* 0x000000020700720c */ /* 0x000fda0003f44070 */
[----:B------:R-:W-:Y:S01]  /*0180*/  @!P2 IMAD.IADD R2, R2, 0x1, -R7 ;  /* 0x000000010202a824 */ /* 0x000fe200078e0a07 */
[----:B------:R-:W-:Y:S02]  /*0190*/  @!P2 IADD3 R5, PT, PT, R5, 0x1, RZ ;  /* 0x000000010505a810 */ /* 0x000fe40007ffe0ff */
[----:B------:R-:W-:Y:S02]  /*01a0*/  ISETP.NE.AND P2, PT, R3, RZ, PT ;  /* 0x000000ff0300720c */ /* 0x000fe40003f45270 */
[----:B------:R-:W-:Y:S02]  /*01b0*/  ISETP.GE.U32.AND P0, PT, R2, R7, PT ;  /* 0x000000070200720c */ /* 0x000fe40003f06070 */
[----:B------:R-:W-:-:S04]  /*01c0*/  LOP3.LUT R2, R0, R3, RZ, 0x3c, !PT ;  /* 0x0000000300027212 */ /* 0x000fc800078e3cff */
[----:B------:R-:W-:-:S07]  /*01d0*/  ISETP.GE.AND P1, PT, R2, RZ, PT ;  /* 0x000000ff0200720c */ /* 0x000fce0003f26270 */
[----:B------:R-:W-:-:S05]  /*01e0*/  @P0 VIADD R5, R5, 0x1 ;  /* 0x0000000105050836 */ /* 0x000fca0000000000 */
[----:B------:R-:W-:-:S04]  /*01f0*/  MOV R7, R5 ;  /* 0x0000000500077202 */ /* 0x000fc80000000f00 */
[----:B------:R-:W-:Y:S02]  /*0200*/  @!P1 IADD3 R7, PT, PT, -R7, RZ, RZ ;  /* 0x000000ff07079210 */ /* 0x000fe40007ffe1ff */
[----:B------:R-:W-:-:S05]  /*0210*/  @!P2 LOP3.LUT R7, RZ, R3, RZ, 0x33, !PT ;  /* 0x00000003ff07a212 */ /* 0x000fca00078e33ff */
[----:B------:R-:W-:-:S04]  /*0220*/  IMAD.MOV R2, RZ, RZ, -R7 ;  /* 0x000000ffff027224 */ /* 0x000fc800078e0a07 */
[----:B------:R-:W-:-:S05]  /*0230*/  IMAD R2, R3, R2, R0 ;  /* 0x0000000203027224 */ /* 0x000fca00078e0200 */
[----:B------:R-:W-:-:S13]  /*0240*/  ISETP.NE.AND P0, PT, R7, R2, PT ;  /* 0x000000020700720c */ /* 0x000fda0003f05270 */
[----:B------:R-:W1:Y:S02]  /*0250*/  @!P0 LDC.64 R4, c[0x0][0x390] ;  /* 0x0000e400ff048b82 */ /* 0x000e640000000a00 */
[----:B-1----:R-:W-:-:S05]  /*0260*/  @!P0 IMAD.WIDE R4, R0, 0x4, R4 ;  /* 0x0000000400048825 */ /* 0x002fca00078e0204 */
[----:B0-----:R0:W-:Y:S01]  /*0270*/  @!P0 STG.E desc[UR4][R4.64], RZ ;  /* 0x000000ff04008986 */ /* 0x0011e2000c101904 */
[----:B------:R-:W-:Y:S05]  /*0280*/  @!P0 EXIT ;  /* 0x000000000000894d */ /* 0x000fea0003800000 */
[----:B------:R-:W1:Y:S08]  /*0290*/  LDC.64 R8, c[0x0][0x388] ;  /* 0x0000e200ff087b82 */ /* 0x000e700000000a00 */
[----:B0-----:R-:W0:Y:S08]  /*02a0*/  LDC.64 R4, c[0x0][0x380] ;  /* 0x0000e000ff047b82 */ /* 0x001e300000000a00 */
[----:B------:R-:W2:Y:S01]  /*02b0*/  LDC.64 R10, c[0x0][0x390] ;  /* 0x0000e400ff0a7b82 */ /* 0x000ea20000000a00 */
[----:B-1----:R-:W-:-:S04]  /*02c0*/  IMAD.WIDE R6, R7, 0x4, R8 ;  /* 0x0000000407067825 */ /* 0x002fc800078e0208 */
[----:B------:R-:W-:Y:S02]  /*02d0*/  IMAD.WIDE R8, R2, 0x4, R8 ;  /* 0x0000000402087825 */ /* 0x000fe400078e0208 */
[----:B------:R-:W3:Y:S02]  /*02e0*/  LDG.E R6, desc[UR4][R6.64] ;  /* 0x0000000406067981 */ /* 0x000ee4000c1e1900 */
[C---:B0-----:R-:W-:Y:S02]  /*02f0*/  IMAD.WIDE R4, R0.reuse, 0x4, R4 ;  /* 0x0000000400047825 */ /* 0x041fe400078e0204 */
[----:B------:R-:W3:Y:S04]  /*0300*/  LDG.E R9, desc[UR4][R8.64] ;  /* 0x0000000408097981 */ /* 0x000ee8000c1e1900 */
[----:B------:R-:W4:Y:S01]  /*0310*/  LDG.E R4, desc[UR4][R4.64] ;  /* 0x0000000404047981 */ /* 0x000f22000c1e1900 */
[----:B------:R-:W-:Y:S01]  /*0320*/  IADD3 R3, PT, PT, R3, -0x2, RZ ;  /* 0xfffffffe03037810 */ /* 0x000fe20007ffe0ff */
[----:B--2---:R-:W-:Y:S01]  /*0330*/  IMAD.WIDE R10, R0, 0x4, R10 ;  /* 0x00000004000a7825 */ /* 0x004fe200078e020a */
[----:B---3--:R-:W-:-:S05]  /*0340*/  IADD3 R2, PT, PT, R6, R9, RZ ;  /* 0x0000000906027210 */ /* 0x008fca0007ffe0ff */
[----:B----4-:R-:W-:-:S05]  /*0350*/  IMAD R3, R4, R3, -R2 ;  /* 0x0000000304037224 */ /* 0x010fca00078e0a02 */
[----:B------:R-:W-:Y:S01]  /*0360*/  STG.E desc[UR4][R10.64], R3 ;  /* 0x000000030a007986 */ /* 0x000fe2000c101904 */
[----:B------:R-:W-:Y:S05]  /*0370*/  EXIT ;  /* 0x000000000000794d */ /* 0x000fea0003800000 */
.L_x_6:
        /* <DEDUP_REMOVED lines=16> */
.L_x_14:


//--------------------- .text._Z6getsumPiS_i      --------------------------
	.section	.text._Z6getsumPiS_i,"ax",@progbits
	.align	128
        .global         _Z6getsumPiS_i
        .type           _Z6getsumPiS_i,@function
        .size           _Z6getsumPiS_i,(.L_x_15 - _Z6getsumPiS_i)
        .other          _Z6getsumPiS_i,@"STO_CUDA_ENTRY STV_DEFAULT"
_Z6getsumPiS_i:
.text._Z6getsumPiS_i:
[----:B------:R-:W-:Y:S01]  /*0000*/  LDC R1, c[0x0][0x37c] ;  /* 0x0000df00ff017b82 */ /* 0x000fe20000000800 */
[----:B------:R-:W0:Y:S07]  /*0010*/  S2R R0, SR_TID.X ;  /* 0x0000000000007919 */ /* 0x000e2e0000002100 */
[----:B------:R-:W0:Y:S08]  /*0020*/  S2UR UR4, SR_CTAID.X ;  /* 0x00000000000479c3 */ /* 0x000e300000002500 */
[----:B------:R-:W0:Y:S08]  /*0030*/  LDC R7, c[0x0][0x360] ;  /* 0x0000d800ff077b82 */ /* 0x000e300000000800 */
[----:B------:R-:W1:Y:S01]  /*0040*/  LDC R4, c[0x0][0x390] ;  /* 0x0000e400ff047b82 */ /* 0x000e620000000800 */
[----:B0-----:R-:W-:-:S02]  /*0050*/  IMAD R7, R7, UR4, R0 ;  /* 0x0000000407077c24 */ /* 0x001fc4000f8e0200 */
[----:B-1----:R-:W-:-:S05]  /*0060*/  IMAD R0, R4, R4, RZ ;  /* 0x0000000404007224 */ /* 0x002fca00078e02ff */
[----:B------:R-:W-:-:S13]  /*0070*/  ISETP.GE.AND P0, PT, R7, R0, PT ;  /* 0x000000000700720c */ /* 0x000fda0003f06270 */
[----:B------:R-:W-:Y:S05]  /*0080*/  @P0 EXIT ;  /* 0x000000000000094d */ /* 0x000fea0003800000 */
[----:B------:R-:W-:-:S04]  /*0090*/  IABS R5, R4 ;  /* 0x0000000400057213 */ /* 0x000fc80000000000 */
[----:B------:R-:W0:Y:S08]  /*00a0*/  I2F.RP R0, R5 ;  /* 0x0000000500007306 */ /* 0x000e300000209400 */
[----:B0-----:R-:W0:Y:S02]  /*00b0*/  MUFU.RCP R0, R0 ;  /* 0x0000000000007308 */ /* 0x001e240000001000 */
[----:B0-----:R-:W-:-:S06]  /*00c0*/  VIADD R2, R0, 0xffffffe ;  /* 0x0ffffffe00027836 */ /* 0x001fcc0000000000 */
[----:B------:R0:W1:Y:S02]  /*00d0*/  F2I.FTZ.U32.TRUNC.NTZ R3, R2 ;  /* 0x0000000200037305 */ /* 0x000064000021f000 */
[----:B0-----:R-:W-:Y:S01]  /*00e0*/  IMAD.MOV.U32 R2, RZ, RZ, RZ ;  /* 0x000000ffff027224 */ /* 0x001fe200078e00ff */
[----:B-1----:R-:W-:-:S05]  /*00f0*/  IADD3 R6, PT, PT, RZ, -R3, RZ ;  /* 0x80000003ff067210 */ /* 0x002fca0007ffe0ff */
        /* <DEDUP_REMOVED lines=13> */
[----:B------:R-:W-:-:S06]  /*01d0*/  @P0 VIADD R3, R3, 0x1 ;  /* 0x0000000103030836 */ /* 0x000fcc0000000000 */
[----:B------:R-:W-:Y:S02]  /*01e0*/  @!P1 IADD3 R3, PT, PT, -R3, RZ, RZ ;  /* 0x000000ff03039210 */ /* 0x000fe40007ffe1ff */
[----:B------:R-:W-:-:S05]  /*01f0*/  @!P2 LOP3.LUT R3, RZ, R4, RZ, 0x33, !PT ;  /* 0x00000004ff03a212 */ /* 0x000fca00078e33ff */
[----:B------:R-:W-:-:S04]  /*0200*/  IMAD.MOV R0, RZ, RZ, -R3 ;  /* 0x000000ffff007224 */ /* 0x000fc800078e0a03 */
[----:B------:R-:W-:-:S05]  /*0210*/  IMAD R0, R4, R0, R7 ;  /* 0x0000000004007224 */ /* 0x000fca00078e0207 */
[----:B------:R-:W-:-:S13]  /*0220*/  ISETP.GT.AND P0, PT, R3, R0, PT ;  /* 0x000000000300720c */ /* 0x000fda0003f04270 */
[----:B------:R-:W-:Y:S05]  /*0230*/  @P0 EXIT ;  /* 0x000000000000094d */ /* 0x000fea0003800000 */
[----:B------:R-:W0:Y:S01]  /*0240*/  LDC.64 R4, c[0x0][0x388] ;  /* 0x0000e200ff047b82 */ /* 0x000e220000000a00 */
[----:B------:R-:W1:Y:S01]  /*0250*/  LDCU.64 UR4, c[0x0][0x358] ;  /* 0x00006b00ff0477ac */ /* 0x000e620008000a00 */
[----:B0-----:R-:W-:-:S06]  /*0260*/  IMAD.WIDE R4, R7, 0x4, R4 ;  /* 0x0000000407047825 */ /* 0x001fcc00078e0204 */
[----:B------:R-:W0:Y:S01]  /*0270*/  LDC.64 R6, c[0x0][0x380] ;  /* 0x0000e000ff067b82 */ /* 0x000e220000000a00 */
[----:B-1----:R-:W2:Y:S01]  /*0280*/  LDG.E R9, desc[UR4][R4.64] ;  /* 0x0000000404097981 */ /* 0x002ea2000c1e1900 */
[C---:B------:R-:W-:Y:S01]  /*0290*/  ISETP.NE.AND P0, PT, R3.reuse, R0, PT ;  /* 0x000000000300720c */ /* 0x040fe20003f05270 */
[----:B0-----:R-:W-:-:S05]  /*02a0*/  IMAD.WIDE R2, R3, 0x4, R6 ;  /* 0x0000000403027825 */ /* 0x001fca00078e0206 */
[----:B--2---:R0:W-:Y:S07]  /*02b0*/  REDG.E.ADD.STRONG.GPU desc[UR4][R2.64], R9 ;  /* 0x000000090200798e */ /* 0x0041ee000c12e104 */
[----:B------:R-:W-:Y:S05]  /*02c0*/  @!P0 EXIT ;  /* 0x000000000000894d */ /* 0x000fea0003800000 */
[----:B------:R-:W2:Y:S01]  /*02d0*/  LDG.E R5, desc[UR4][R4.64] ;  /* 0x0000000404057981 */ /* 0x000ea2000c1e1900 */
[----:B0-----:R-:W-:-:S05]  /*02e0*/  IMAD.WIDE R2, R0, 0x4, R6 ;  /* 0x0000000400027825 */ /* 0x001fca00078e0206 */
[----:B--2---:R-:W-:Y:S01]  /*02f0*/  REDG.E.ADD.STRONG.GPU desc[UR4][R2.64], R5 ;  /* 0x000000050200798e */ /* 0x004fe2000c12e104 */
[----:B------:R-:W-:Y:S05]  /*0300*/  EXIT ;  /* 0x000000000000794d */ /* 0x000fea0003800000 */
.L_x_7:
        /* <DEDUP_REMOVED lines=15> */
.L_x_15:


//--------------------- .nv.shared.reserved.0     --------------------------
	.section	.nv.shared.reserved.0,"aw",@nobits
	.weak		__nv_reservedSMEM_offset_0_alias
	.size		__nv_reservedSMEM_offset_0_alias, 0, 64
	.other		__nv_reservedSMEM_offset_0_alias,@"STO_CUDA_RESERVED_SHARED STV_DEFAULT"
__nv_reservedSMEM_offset_0_alias:
	.zero		0
	.zero		64


//--------------------- .nv.global                --------------------------
	.section	.nv.global,"aw",@nobits
.nv.global:
	.type		_ZN34_INTERNAL_0ab19324_4_k_cu_bae410fe6thrust24THRUST_300001_SM_1000_NS3seqE,@object
	.size		_ZN34_INTERNAL_0ab19324_4_k_cu_bae410fe6thrust24THRUST_300001_SM_1000_NS3seqE,(_ZN34_INTERNAL_0ab19324_4_k_cu_bae410fe4cuda3std3__48in_placeE - _ZN34_INTERNAL_0ab19324_4_k_cu_bae410fe6thrust24THRUST_300001_SM_1000_NS3seqE)
_ZN34_INTERNAL_0ab19324_4_k_cu_bae410fe6thrust24THRUST_300001_SM_1000_NS3seqE:
	.zero		1
	.type		_ZN34_INTERNAL_0ab19324_4_k_cu_bae410fe4cuda3std3__48in_placeE,@object
	.size		_ZN34_INTERNAL_0ab19324_4_k_cu_bae410fe4cuda3std3__48in_placeE,(_ZN34_INTERNAL_0ab19324_4_k_cu_bae410fe4cuda3std6ranges3__45__cpo4sizeE - _ZN34_INTERNAL_0ab19324_4_k_cu_bae410fe4cuda3std3__48in_placeE)
_ZN34_INTERNAL_0ab19324_4_k_cu_bae410fe4cuda3std3__48in_placeE:
	.zero		1
	.type		_ZN34_INTERNAL_0ab19324_4_k_cu_bae410fe4cuda3std6ranges3__45__cpo4sizeE,@object
	.size		_ZN34_INTERNAL_0ab19324_4_k_cu_bae410fe4cuda3std6ranges3__45__cpo4sizeE,(_ZN34_INTERNAL_0ab19324_4_k_cu_bae410fe6thrust24THRUST_300001_SM_1000_NS12placeholders2_3E - _ZN34_INTERNAL_0ab19324_4_k_cu_bae410fe4cuda3std6ranges3__45__cpo4sizeE)
_ZN34_INTERNAL_0ab19324_4_k_cu_bae410fe4cuda3std6ranges3__45__cpo4sizeE:
	.zero		1
	.type		_ZN34_INTERNAL_0ab19324_4_k_cu_bae410fe6thrust24THRUST_300001_SM_1000_NS12placeholders2_3E,@object
	.size		_ZN34_INTERNAL_0ab19324_4_k_cu_bae410fe6thrust24THRUST_300001_SM_1000_NS12placeholders2_3E,(_ZN34_INTERNAL_0ab19324_4_k_cu_bae410fe4cuda3std3__45__cpo6cbeginE - _ZN34_INTERNAL_0ab19324_4_k_cu_bae410fe6thrust24THRUST_300001_SM_1000_NS12placeholders2_3E)
_ZN34_INTERNAL_0ab19324_4_k_cu_bae410fe6thrust24THRUST_300001_SM_1000_NS12placeholders2_3E:
	.zero		1
	.type		_ZN34_INTERNAL_0ab19324_4_k_cu_bae410fe4cuda3std3__45__cpo6cbeginE,@object
	.size		_ZN34_INTERNAL_0ab19324_4_k_cu_bae410fe4cuda3std3__45__cpo6cbeginE,(_ZN34_INTERNAL_0ab19324_4_k_cu_bae410fe4cuda3std6ranges3__45__cpo6cbeginE - _ZN34_INTERNAL_0ab19324_4_k_cu_bae410fe4cuda3std3__45__cpo6cbeginE)
_ZN34_INTERNAL_0ab19324_4_k_cu_bae410fe4cuda3std3__45__cpo6cbeginE:
	.zero		1
	.type		_ZN34_INTERNAL_0ab19324_4_k_cu_bae410fe4cuda3std6ranges3__45__cpo6cbeginE,@object
	.size		_ZN34_INTERNAL_0ab19324_4_k_cu_bae410fe4cuda3std6ranges3__45__cpo6cbeginE,(_ZN34_INTERNAL_0ab19324_4_k_cu_bae410fe6thrust24THRUST_300001_SM_1000_NS12placeholders2_7E - _ZN34_INTERNAL_0ab19324_4_k_cu_bae410fe4cuda3std6ranges3__45__cpo6cbeginE)
_ZN34_INTERNAL_0ab19324_4_k_cu_bae410fe4cuda3std6ranges3__45__cpo6cbeginE:
	.zero		1
	.type		_ZN34_INTERNAL_0ab19324_4_k_cu_bae410fe6thrust24THRUST_300001_SM_1000_NS12placeholders2_7E,@object
	.size		_ZN34_INTERNAL_0ab19324_4_k_cu_bae410fe6thrust24THRUST_300001_SM_1000_NS12placeholders2_7E,(_ZN34_INTERNAL_0ab19324_4_k_cu_bae410fe4cuda3std3__45__cpo7crbeginE - _ZN34_INTERNAL_0ab19324_4_k_cu_bae410fe6thrust24THRUST_300001_SM_1000_NS12placeholders2_7E)
_ZN34_INTERNAL_0ab19324_4_k_cu_bae410fe6thrust24THRUST_300001_SM_1000_NS12placeholders2_7E:
	.zero		1
	.type		_ZN34_INTERNAL_0ab19324_4_k_cu_bae410fe4cuda3std3__45__cpo7crbeginE,@object
	.size		_ZN34_INTERNAL_0ab19324_4_k_cu_bae410fe4cuda3std3__45__cpo7crbeginE,(_ZN34_INTERNAL_0ab19324_4_k_cu_bae410fe4cuda3std6ranges3__45__cpo4nextE - _ZN34_INTERNAL_0ab19324_4_k_cu_bae410fe4cuda3std3__45__cpo7crbeginE)
_ZN34_INTERNAL_0ab19324_4_k_cu_bae410fe4cuda3std3__45__cpo7crbeginE:
	.zero		1
	.type		_ZN34_INTERNAL_0ab19324_4_k_cu_bae410fe4cuda3std6ranges3__45__cpo4nextE,@object
	.size		_ZN34_INTERNAL_0ab19324_4_k_cu_bae410fe4cuda3std6ranges3__45__cpo4nextE,(_ZN34_INTERNAL_0ab19324_4_k_cu_bae410fe4cuda3std6ranges3__45__cpo4swapE - _ZN34_INTERNAL_0ab19324_4_k_cu_bae410fe4cuda3std6ranges3__45__cpo4nextE)
_ZN34_INTERNAL_0ab19324_4_k_cu_bae410fe4cuda3std6ranges3__45__cpo4nextE:
	.zero		1
	.type		_ZN34_INTERNAL_0ab19324_4_k_cu_bae410fe4cuda3std6ranges3__45__cpo4swapE,@object
	.size		_ZN34_INTERNAL_0ab19324_4_k_cu_bae410fe4cuda3std6ranges3__45__cpo4swapE,(_ZN34_INTERNAL_0ab19324_4_k_cu_bae410fe6thrust24THRUST_300001_SM_1000_NS8cuda_cub10par_nosyncE - _ZN34_INTERNAL_0ab19324_4_k_cu_bae410fe4cuda3std6ranges3__45__cpo4swapE)
_ZN34_INTERNAL_0ab19324_4_k_cu_bae410fe4cuda3std6ranges3__45__cpo4swapE:
	.zero		1
	.type		_ZN34_INTERNAL_0ab19324_4_k_cu_bae410fe6thrust24THRUST_300001_SM_1000_NS8cuda_cub10par_nosyncE,@object
	.size		_ZN34_INTERNAL_0ab19324_4_k_cu_bae410fe6thrust24THRUST_300001_SM_1000_NS8cuda_cub10par_nosyncE,(_ZN34_INTERNAL_0ab19324_4_k_cu_bae410fe6thrust24THRUST_300001_SM_1000_NS12placeholders2_9E - _ZN34_INTERNAL_0ab19324_4_k_cu_bae410fe6thrust24THRUST_300001_SM_1000_NS8cuda_cub10par_nosyncE)
_ZN34_INTERNAL_0ab19324_4_k_cu_bae410fe6thrust24THRUST_300001_SM_1000_NS8cuda_cub10par_nosyncE:
	.zero		1
	.type		_ZN34_INTERNAL_0ab19324_4_k_cu_bae410fe6thrust24THRUST_300001_SM_1000_NS12placeholders2_9E,@object
	.size		_ZN34_INTERNAL_0ab19324_4_k_cu_bae410fe6thrust24THRUST_300001_SM_1000_NS12placeholders2_9E,(_ZN34_INTERNAL_0ab19324_4_k_cu_bae410fe4cuda3std3__436_GLOBAL__N__0ab19324_4_k_cu_bae410fe6ignoreE - _ZN34_INTERNAL_0ab19324_4_k_cu_bae410fe6thrust24THRUST_300001_SM_1000_NS12placeholders2_9E)
_ZN34_INTERNAL_0ab19324_4_k_cu_bae410fe6thrust24THRUST_300001_SM_1000_NS12placeholders2_9E:
	.zero		1
	.type		_ZN34_INTERNAL_0ab19324_4_k_cu_bae410fe4cuda3std3__436_GLOBAL__N__0ab19324_4_k_cu_bae410fe6ignoreE,@object
	.size		_ZN34_INTERNAL_0ab19324_4_k_cu_bae410fe4cuda3std3__436_GLOBAL__N__0ab19324_4_k_cu_bae410fe6ignoreE,(_ZN34_INTERNAL_0ab19324_4_k_cu_bae410fe4cuda3std6ranges3__45__cpo4dataE - _ZN34_INTERNAL_0ab19324_4_k_cu_bae410fe4cuda3std3__436_GLOBAL__N__0ab19324_4_k_cu_bae410fe6ignoreE)
_ZN34_INTERNAL_0ab19324_4_k_cu_bae410fe4cuda3std3__436_GLOBAL__N__0ab19324_4_k_cu_bae410fe6ignoreE:
	.zero		1
	.type		_ZN34_INTERNAL_0ab19324_4_k_cu_bae410fe4cuda3std6ranges3__45__cpo4dataE,@object
	.size		_ZN34_INTERNAL_0ab19324_4_k_cu_bae410fe4cuda3std6ranges3__45__cpo4dataE,(_ZN34_INTERNAL_0ab19324_4_k_cu_bae410fe6thrust24THRUST_300001_SM_1000_NS12placeholders2_1E - _ZN34_INTERNAL_0ab19324_4_k_cu_bae410fe4cuda3std6ranges3__45__cpo4dataE)
_ZN34_INTERNAL_0ab19324_4_k_cu_bae410fe4cuda3std6ranges3__45__cpo4dataE:
	.zero		1
	.type		_ZN34_INTERNAL_0ab19324_4_k_cu_bae410fe6thrust24THRUST_300001_SM_1000_NS12placeholders2_1E,@object
	.size		_ZN34_INTERNAL_0ab19324_4_k_cu_bae410fe6thrust24THRUST_300001_SM_1000_NS12placeholders2_1E,(_ZN34_INTERNAL_0ab19324_4_k_cu_bae410fe4cuda3std3__45__cpo5beginE - _ZN34_INTERNAL_0ab19324_4_k_cu_bae410fe6thrust24THRUST_300001_SM_1000_NS12placeholders2_1E)
_ZN34_INTERNAL_0ab19324_4_k_cu_bae410fe6thrust24THRUST_300001_SM_1000_NS12placeholders2_1E:
	.zero		1
	.type		_ZN34_INTERNAL_0ab19324_4_k_cu_bae410fe4cuda3std3__45__cpo5beginE,@object
	.size		_ZN34_INTERNAL_0ab19324_4_k_cu_bae410fe4cuda3std3__45__cpo5beginE,(_ZN34_INTERNAL_0ab19324_4_k_cu_bae410fe4cuda3std6ranges3__45__cpo5beginE - _ZN34_INTERNAL_0ab19324_4_k_cu_bae410fe4cuda3std3__45__cpo5beginE)
_ZN34_INTERNAL_0ab19324_4_k_cu_bae410fe4cuda3std3__45__cpo5beginE:
	.zero		1
	.type		_ZN34_INTERNAL_0ab19324_4_k_cu_bae410fe4cuda3std6ranges3__45__cpo5beginE,@object
	.size		_ZN34_INTERNAL_0ab19324_4_k_cu_bae410fe4cuda3std6ranges3__45__cpo5beginE,(_ZN34_INTERNAL_0ab19324_4_k_cu_bae410fe6thrust24THRUST_300001_SM_1000_NS12placeholders2_5E - _ZN34_INTERNAL_0ab19324_4_k_cu_bae410fe4cuda3std6ranges3__45__cpo5beginE)
_ZN34_INTERNAL_0ab19324_4_k_cu_bae410fe4cuda3std6ranges3__45__cpo5beginE:
	.zero		1
	.type		_ZN34_INTERNAL_0ab19324_4_k_cu_bae410fe6thrust24THRUST_300001_SM_1000_NS12placeholders2_5E,@object
	.size		_ZN34_INTERNAL_0ab19324_4_k_cu_bae410fe6thrust24THRUST_300001_SM_1000_NS12placeholders2_5E,(_ZN34_INTERNAL_0ab19324_4_k_cu_bae410fe4cuda3std3__45__cpo6rbeginE - _ZN34_INTERNAL_0ab19324_4_k_cu_bae410fe6thrust24THRUST_300001_SM_1000_NS12placeholders2_5E)
_ZN34_INTERNAL_0ab19324_4_k_cu_bae410fe6thrust24THRUST_300001_SM_1000_NS12placeholders2_5E:
	.zero		1
	.type		_ZN34_INTERNAL_0ab19324_4_k_cu_bae410fe4cuda3std3__45__cpo6rbeginE,@object
	.size		_ZN34_INTERNAL_0ab19324_4_k_cu_bae410fe4cuda3std3__45__cpo6rbeginE,(_ZN34_INTERNAL_0ab19324_4_k_cu_bae410fe4cuda3std6ranges3__45__cpo7advanceE - _ZN34_INTERNAL_0ab19324_4_k_cu_bae410fe4cuda3std3__45__cpo6rbeginE)
_ZN34_INTERNAL_0ab19324_4_k_cu_bae410fe4cuda3std3__45__cpo6rbeginE:
	.zero		1
	.type		_ZN34_INTERNAL_0ab19324_4_k_cu_bae410fe4cuda3std6ranges3__45__cpo7advanceE,@object
	.size		_ZN34_INTERNAL_0ab19324_4_k_cu_bae410fe4cuda3std6ranges3__45__cpo7advanceE,(_ZN34_INTERNAL_0ab19324_4_k_cu_bae410fe4cuda3std3__47nulloptE - _ZN34_INTERNAL_0ab19324_4_k_cu_bae410fe4cuda3std6ranges3__45__cpo7advanceE)
_ZN34_INTERNAL_0ab19324_4_k_cu_bae410fe4cuda3std6ranges3__45__cpo7advanceE:
	.zero		1
	.type		_ZN34_INTERNAL_0ab19324_4_k_cu_bae410fe4cuda3std3__47nulloptE,@object
	.size		_ZN34_INTERNAL_0ab19324_4_k_cu_bae410fe4cuda3std3__47nulloptE,(_ZN34_INTERNAL_0ab19324_4_k_cu_bae410fe4cuda3std6ranges3__45__cpo8distanceE - _ZN34_INTERNAL_0ab19324_4_k_cu_bae410fe4cuda3std3__47nulloptE)
_ZN34_INTERNAL_0ab19324_4_k_cu_bae410fe4cuda3std3__47nulloptE:
	.zero		1
	.type		_ZN34_INTERNAL_0ab19324_4_k_cu_bae410fe4cuda3std6ranges3__45__cpo8distanceE,@object
	.size		_ZN34_INTERNAL_0ab19324_4_k_cu_bae410fe4cuda3std6ranges3__45__cpo8distanceE,(_ZN34_INTERNAL_0ab19324_4_k_cu_bae410fe6thrust24THRUST_300001_SM_1000_NS12placeholders3_10E - _ZN34_INTERNAL_0ab19324_4_k_cu_bae410fe4cuda3std6ranges3__45__cpo8distanceE)
_ZN34_INTERNAL_0ab19324_4_k_cu_bae410fe4cuda3std6ranges3__45__cpo8distanceE:
	.zero		1
	.type		_ZN34_INTERNAL_0ab19324_4_k_cu_bae410fe6thrust24THRUST_300001_SM_1000_NS12placeholders3_10E,@object
	.size		_ZN34_INTERNAL_0ab19324_4_k_cu_bae410fe6thrust24THRUST_300001_SM_1000_NS12placeholders3_10E,(_ZN34_INTERNAL_0ab19324_4_k_cu_bae410fe4cuda3std3__419piecewise_constructE - _ZN34_INTERNAL_0ab19324_4_k_cu_bae410fe6thrust24THRUST_300001_SM_1000_NS12placeholders3_10E)
_ZN34_INTERNAL_0ab19324_4_k_cu_bae410fe6thrust24THRUST_300001_SM_1000_NS12placeholders3_10E:
	.zero		1
	.type		_ZN34_INTERNAL_0ab19324_4_k_cu_bae410fe4cuda3std3__419piecewise_constructE,@object
	.size		_ZN34_INTERNAL_0ab19324_4_k_cu_bae410fe4cuda3std3__419piecewise_constructE,(_ZN34_INTERNAL_0ab19324_4_k_cu_bae410fe4cuda3std6ranges3__45__cpo5cdataE - _ZN34_INTERNAL_0ab19324_4_k_cu_bae410fe4cuda3std3__419piecewise_constructE)
_ZN34_INTERNAL_0ab19324_4_k_cu_bae410fe4cuda3std3__419piecewise_constructE:
	.zero		1
	.type		_ZN34_INTERNAL_0ab19324_4_k_cu_bae410fe4cuda3std6ranges3__45__cpo5cdataE,@object
	.size		_ZN34_INTERNAL_0ab19324_4_k_cu_bae410fe4cuda3std6ranges3__45__cpo5cdataE,(_ZN34_INTERNAL_0ab19324_4_k_cu_bae410fe6thrust24THRUST_300001_SM_1000_NS12placeholders2_2E - _ZN34_INTERNAL_0ab19324_4_k_cu_bae410fe4cuda3std6ranges3__45__cpo5cdataE)
_ZN34_INTERNAL_0ab19324_4_k_cu_bae410fe4cuda3std6ranges3__45__cpo5cdataE:
	.zero		1
	.type		_ZN34_INTERNAL_0ab19324_4_k_cu_bae410fe6thrust24THRUST_300001_SM_1000_NS12placeholders2_2E,@object
	.size		_ZN34_INTERNAL_0ab19324_4_k_cu_bae410fe6thrust24THRUST_300001_SM_1000_NS12placeholders2_2E,(_ZN34_INTERNAL_0ab19324_4_k_cu_bae410fe4cuda3std3__45__cpo3endE - _ZN34_INTERNAL_0ab19324_4_k_cu_bae410fe6thrust24THRUST_300001_SM_1000_NS12placeholders2_2E)
_ZN34_INTERNAL_0ab19324_4_k_cu_bae410fe6thrust24THRUST_300001_SM_1000_NS12placeholders2_2E:
	.zero		1
	.type		_ZN34_INTERNAL_0ab19324_4_k_cu_bae410fe4cuda3std3__45__cpo3endE,@object
	.size		_ZN34_INTERNAL_0ab19324_4_k_cu_bae410fe4cuda3std3__45__cpo3endE,(_ZN34_INTERNAL_0ab19324_4_k_cu_bae410fe4cuda3std6ranges3__45__cpo3endE - _ZN34_INTERNAL_0ab19324_4_k_cu_bae410fe4cuda3std3__45__cpo3endE)
_ZN34_INTERNAL_0ab19324_4_k_cu_bae410fe4cuda3std3__45__cpo3endE:
	.zero		1
	.type		_ZN34_INTERNAL_0ab19324_4_k_cu_bae410fe4cuda3std6ranges3__45__cpo3endE,@object
	.size		_ZN34_INTERNAL_0ab19324_4_k_cu_bae410fe4cuda3std6ranges3__45__cpo3endE,(_ZN34_INTERNAL_0ab19324_4_k_cu_bae410fe6thrust24THRUST_300001_SM_1000_NS12placeholders2_6E - _ZN34_INTERNAL_0ab19324_4_k_cu_bae410fe4cuda3std6ranges3__45__cpo3endE)
_ZN34_INTERNAL_0ab19324_4_k_cu_bae410fe4cuda3std6ranges3__45__cpo3endE:
	.zero		1
	.type		_ZN34_INTERNAL_0ab19324_4_k_cu_bae410fe6thrust24THRUST_300001_SM_1000_NS12placeholders2_6E,@object
	.size		_ZN34_INTERNAL_0ab19324_4_k_cu_bae410fe6thrust24THRUST_300001_SM_1000_NS12placeholders2_6E,(_ZN34_INTERNAL_0ab19324_4_k_cu_bae410fe4cuda3std3__45__cpo4rendE - _ZN34_INTERNAL_0ab19324_4_k_cu_bae410fe6thrust24THRUST_300001_SM_1000_NS12placeholders2_6E)
_ZN34_INTERNAL_0ab19324_4_k_cu_bae410fe6thrust24THRUST_300001_SM_1000_NS12placeholders2_6E:
	.zero		1
	.type		_ZN34_INTERNAL_0ab19324_4_k_cu_bae410fe4cuda3std3__45__cpo4rendE,@object
	.size		_ZN34_INTERNAL_0ab19324_4_k_cu_bae410fe4cuda3std3__45__cpo4rendE,(_ZN34_INTERNAL_0ab19324_4_k_cu_bae410fe4cuda3std6ranges3__45__cpo9iter_swapE - _ZN34_INTERNAL_0ab19324_4_k_cu_bae410fe4cuda3std3__45__cpo4rendE)
_ZN34_INTERNAL_0ab19324_4_k_cu_bae410fe4cuda3std3__45__cpo4rendE:
	.zero		1
	.type		_ZN34_INTERNAL_0ab19324_4_k_cu_bae410fe4cuda3std6ranges3__45__cpo9iter_swapE,@object
	.size		_ZN34_INTERNAL_0ab19324_4_k_cu_bae410fe4cuda3std6ranges3__45__cpo9iter_swapE,(_ZN34_INTERNAL_0ab19324_4_k_cu_bae410fe4cuda3std3__48unexpectE - _ZN34_INTERNAL_0ab19324_4_k_cu_bae410fe4cuda3std6ranges3__45__cpo9iter_swapE)
_ZN34_INTERNAL_0ab19324_4_k_cu_bae410fe4cuda3std6ranges3__45__cpo9iter_swapE:
	.zero		1
	.type		_ZN34_INTERNAL_0ab19324_4_k_cu_bae410fe4cuda3std3__48unexpectE,@object
	.size		_ZN34_INTERNAL_0ab19324_4_k_cu_bae410fe4cuda3std3__48unexpectE,(_ZN34_INTERNAL_0ab19324_4_k_cu_bae410fe6thrust24THRUST_300001_SM_1000_NS8cuda_cub3parE - _ZN34_INTERNAL_0ab19324_4_k_cu_bae410fe4cuda3std3__48unexpectE)
_ZN34_INTERNAL_0ab19324_4_k_cu_bae410fe4cuda3std3__48unexpectE:
	.zero		1
	.type		_ZN34_INTERNAL_0ab19324_4_k_cu_bae410fe6thrust24THRUST_300001_SM_1000_NS8cuda_cub3parE,@object
	.size		_ZN34_INTERNAL_0ab19324_4_k_cu_bae410fe6thrust24THRUST_300001_SM_1000_NS8cuda_cub3parE,(_ZN34_INTERNAL_0ab19324_4_k_cu_bae410fe6thrust24THRUST_300001_SM_1000_NS12placeholders2_4E - _ZN34_INTERNAL_0ab19324_4_k_cu_bae410fe6thrust24THRUST_300001_SM_1000_NS8cuda_cub3parE)
_ZN34_INTERNAL_0ab19324_4_k_cu_bae410fe6thrust24THRUST_300001_SM_1000_NS8cuda_cub3parE:
	.zero		1
	.type		_ZN34_INTERNAL_0ab19324_4_k_cu_bae410fe6thrust24THRUST_300001_SM_1000_NS12placeholders2_4E,@object
	.size		_ZN34_INTERNAL_0ab19324_4_k_cu_bae410fe6thrust24THRUST_300001_SM_1000_NS12placeholders2_4E,(_ZN34_INTERNAL_0ab19324_4_k_cu_bae410fe4cuda3std3__45__cpo4cendE - _ZN34_INTERNAL_0ab19324_4_k_cu_bae410fe6thrust24THRUST_300001_SM_1000_NS12placeholders2_4E)
_ZN34_INTERNAL_0ab19324_4_k_cu_bae410fe6thrust24THRUST_300001_SM_1000_NS12placeholders2_4E:
	.zero		1
	.type		_ZN34_INTERNAL_0ab19324_4_k_cu_bae410fe4cuda3std3__45__cpo4cendE,@object
	.size		_ZN34_INTERNAL_0ab19324_4_k_cu_bae410fe4cuda3std3__45__cpo4cendE,(_ZN34_INTERNAL_0ab19324_4_k_cu_bae410fe4cuda3std6ranges3__45__cpo4cendE - _ZN34_INTERNAL_0ab19324_4_k_cu_bae410fe4cuda3std3__45__cpo4cendE)
_ZN34_INTERNAL_0ab19324_4_k_cu_bae410fe4cuda3std3__45__cpo4cendE:
	.zero		1
	.type		_ZN34_INTERNAL_0ab19324_4_k_cu_bae410fe4cuda3std6ranges3__45__cpo4cendE,@object
	.size		_ZN34_INTERNAL_0ab19324_4_k_cu_bae410fe4cuda3std6ranges3__45__cpo4cendE,(_ZN34_INTERNAL_0ab19324_4_k_cu_bae410fe4cuda3std3__420unreachable_sentinelE - _ZN34_INTERNAL_0ab19324_4_k_cu_bae410fe4cuda3std6ranges3__45__cpo4cendE)
_ZN34_INTERNAL_0ab19324_4_k_cu_bae410fe4cuda3std6ranges3__45__cpo4cendE:
	.zero		1
	.type		_ZN34_INTERNAL_0ab19324_4_k_cu_bae410fe4cuda3std3__420unreachable_sentinelE,@object
	.size		_ZN34_INTERNAL_0ab19324_4_k_cu_bae410fe4cuda3std3__420unreachable_sentinelE,(_ZN34_INTERNAL_0ab19324_4_k_cu_bae410fe4cuda3std6ranges3__45__cpo5ssizeE - _ZN34_INTERNAL_0ab19324_4_k_cu_bae410fe4cuda3std3__420unreachable_sentinelE)
_ZN34_INTERNAL_0ab19324_4_k_cu_bae410fe4cuda3std3__420unreachable_sentinelE:
	.zero		1
	.type		_ZN34_INTERNAL_0ab19324_4_k_cu_bae410fe4cuda3std6ranges3__45__cpo5ssizeE,@object
	.size		_ZN34_INTERNAL_0ab19324_4_k_cu_bae410fe4cuda3std6ranges3__45__cpo5ssizeE,(_ZN34_INTERNAL_0ab19324_4_k_cu_bae410fe6thrust24THRUST_300001_SM_1000_NS12placeholders2_8E - _ZN34_INTERNAL_0ab19324_4_k_cu_bae410fe4cuda3std6ranges3__45__cpo5ssizeE)
_ZN34_INTERNAL_0ab19324_4_k_cu_bae410fe4cuda3std6ranges3__45__cpo5ssizeE:
	.zero		1
	.type		_ZN34_INTERNAL_0ab19324_4_k_cu_bae410fe6thrust24THRUST_300001_SM_1000_NS12placeholders2_8E,@object
	.size		_ZN34_INTERNAL_0ab19324_4_k_cu_bae410fe6thrust24THRUST_300001_SM_1000_NS12placeholders2_8E,(_ZN34_INTERNAL_0ab19324_4_k_cu_bae410fe4cuda3std3__45__cpo5crendE - _ZN34_INTERNAL_0ab19324_4_k_cu_bae410fe6thrust24THRUST_300001_SM_1000_NS12placeholders2_8E)
_ZN34_INTERNAL_0ab19324_4_k_cu_bae410fe6thrust24THRUST_300001_SM_1000_NS12placeholders2_8E:
	.zero		1
	.type		_ZN34_INTERNAL_0ab19324_4_k_cu_bae410fe4cuda3std3__45__cpo5crendE,@object
	.size		_ZN34_INTERNAL_0ab19324_4_k_cu_bae410fe4cuda3std3__45__cpo5crendE,(_ZN34_INTERNAL_0ab19324_4_k_cu_bae410fe4cuda3std6ranges3__45__cpo4prevE - _ZN34_INTERNAL_0ab19324_4_k_cu_bae410fe4cuda3std3__45__cpo5crendE)
_ZN34_INTERNAL_0ab19324_4_k_cu_bae410fe4cuda3std3__45__cpo5crendE:
	.zero		1
	.type		_ZN34_INTERNAL_0ab19324_4_k_cu_bae410fe4cuda3std6ranges3__45__cpo4prevE,@object
	.size		_ZN34_INTERNAL_0ab19324_4_k_cu_bae410fe4cuda3std6ranges3__45__cpo4prevE,(_ZN34_INTERNAL_0ab19324_4_k_cu_bae410fe4cuda3std6ranges3__45__cpo9iter_moveE - _ZN34_INTERNAL_0ab19324_4_k_cu_bae410fe4cuda3std6ranges3__45__cpo4prevE)
_ZN34_INTERNAL_0ab19324_4_k_cu_bae410fe4cuda3std6ranges3__45__cpo4prevE:
	.zero		1
	.type		_ZN34_INTERNAL_0ab19324_4_k_cu_bae410fe4cuda3std6ranges3__45__cpo9iter_moveE,@object
	.size		_ZN34_INTERNAL_0ab19324_4_k_cu_bae410fe4cuda3std6ranges3__45__cpo9iter_moveE,(_ZN34_INTERNAL_0ab19324_4_k_cu_bae410fe6thrust24THRUST_300001_SM_1000_NS6system6detail10sequential3seqE - _ZN34_INTERNAL_0ab19324_4_k_cu_bae410fe4cuda3std6ranges3__45__cpo9iter_moveE)
_ZN34_INTERNAL_0ab19324_4_k_cu_bae410fe4cuda3std6ranges3__45__cpo9iter_moveE:
	.zero		1
	.type		_ZN34_INTERNAL_0ab19324_4_k_cu_bae410fe6thrust24THRUST_300001_SM_1000_NS6system6detail10sequential3seqE,@object
	.size		_ZN34_INTERNAL_0ab19324_4_k_cu_bae410fe6thrust24THRUST_300001_SM_1000_NS6system6detail10sequential3seqE,(.L_31 - _ZN34_INTERNAL_0ab19324_4_k_cu_bae410fe6thrust24THRUST_300001_SM_1000_NS6system6detail10sequential3seqE)
_ZN34_INTERNAL_0ab19324_4_k_cu_bae410fe6thrust24THRUST_300001_SM_1000_NS6system6detail10sequential3seqE:
	.zero		1
.L_31:


//--------------------- .nv.constant0._ZN3cub18CUB_300001_SM_10006detail11EmptyKernelIvEEvv --------------------------
	.section	.nv.constant0._ZN3cub18CUB_300001_SM_10006detail11EmptyKernelIvEEvv,"a",@progbits
	.sectionflags	@""
	.align	4
.nv.constant0._ZN3cub18CUB_300001_SM_10006detail11EmptyKernelIvEEvv:
	.zero		896


//--------------------- .nv.constant0._Z8copy_matPiS_i --------------------------
	.section	.nv.constant0._Z8copy_matPiS_i,"a",@progbits
	.sectionflags	@""
	.align	4
.nv.constant0._Z8copy_matPiS_i:
	.zero		916


//--------------------- .nv.constant0._Z9makeMergePiS_S_iii --------------------------
	.section	.nv.constant0._Z9makeMergePiS_S_iii,"a",@progbits
	.sectionflags	@""
	.align	4
.nv.constant0._Z9makeMergePiS_S_iii:
	.zero		932


//--------------------- .nv.constant0._Z7makeNewPiS_iii --------------------------
	.section	.nv.constant0._Z7makeNewPiS_iii,"a",@progbits
	.sectionflags	@""
	.align	4
.nv.constant0._Z7makeNewPiS_iii:
	.zero		924


//--------------------- .nv.constant0._Z9getMinidxPiS_ii --------------------------
	.section	.nv.constant0._Z9getMinidxPiS_ii,"a",@progbits
	.sectionflags	@""
	.align	4
.nv.constant0._Z9getMinidxPiS_ii:
	.zero		920


//--------------------- .nv.constant0._Z7findMinPiS_i --------------------------
	.section	.nv.constant0._Z7findMinPiS_i,"a",@progbits
	.sectionflags	@""
	.align	4
.nv.constant0._Z7findMinPiS_i:
	.zero		916


//--------------------- .nv.constant0._Z9create_njPiS_S_i --------------------------
	.section	.nv.constant0._Z9create_njPiS_S_i,"a",@progbits
	.sectionflags	@""
	.align	4
.nv.constant0._Z9create_njPiS_S_i:
	.zero		924


//--------------------- .nv.constant0._Z6getsumPiS_i --------------------------
	.section	.nv.constant0._Z6getsumPiS_i,"a",@progbits
	.sectionflags	@""
	.align	4
.nv.constant0._Z6getsumPiS_i:
	.zero		916


//--------------------- SYMBOLS --------------------------

	.type		.nv.reservedSmem.offset0,@object
	.size		.nv.reservedSmem.offset0,0x4
